# CuTe-DSL kernel — source=cudnn_frontend_dsl family=grouped_gemm_swiglu
# config = {"ab_dtype": "Float4E2M1FN", "sf_vec": 32, "d_dtype": "BFloat16", "vector_f32": true, "mma_mn": [128, 256], "cluster_mn": [1, 1]}


// ===== COMPILED SASS (sm_100a) =====

	.target	sm_100a

	.elftype	@"ET_EXEC"


//--------------------- .note.nv.tkinfo           --------------------------
	.section	.note.nv.tkinfo,"",@"SHT_NOTE"
	.sectionflags	@"SHF_NOTE_NV_TKINFO"
	.tkinfo
        /*0018*/ 	.word	0x00000081
        /*0030*/ 	.string	""
        /*0030*/ 	.string	"ptxas"
        /*0030*/ 	.string	"Cuda compilation tools, release 12.9, V12.9.83"
        /*0030*/ 	.string	"Build system must define TOOLS_VERSION_EXTENDED"
        /*0030*/ 	.string	"-O 3 -arch sm_100a "



//--------------------- .note.nv.cuver            --------------------------
	.section	.note.nv.cuver,"",@"SHT_NOTE"
	.sectionflags	@"SHF_NOTE_NV_CUVER"
        /*0018*/ 	.short	0x0001
        /*001a*/ 	.short	0x0064
        /*001c*/ 	.short	0x0001
        /*001e*/ 	.short	0x0000
        /*0020*/ 	.short	0x0001
        /*0022*/ 	.short	0x0000


//--------------------- .nv.info                  --------------------------
	.section	.nv.info,"",@"SHT_CUDA_INFO"
	.align	4


	//----- nvinfo : EIATTR_REGCOUNT
	.align		4
        /*0000*/ 	.byte	0x04, 0x2f
        /*0002*/ 	.short	(.L_4 - .L_3)
	.align		4
.L_3:
        /*0004*/ 	.word	index@(kernel_cutlass_kernel_cudnngrouped_gemmgrouped_gemm_swiglugrouped_gemm_swiglu_quantBlockScaledContiguousGroupedGemmKernel_object_at__TiledMMA_ThrLayoutVMNK11110000_PermutationMNK____MMAAt_0)
        /*0008*/ 	.word	0x00000086


	//----- nvinfo : EIATTR_FRAME_SIZE
	.align		4
.L_4:
        /*000c*/ 	.byte	0x04, 0x11
        /*000e*/ 	.short	(.L_6 - .L_5)
	.align		4
.L_5:
        /*0010*/ 	.word	index@($__internal_2_$__cuda_sm10x_tcgen05_guardrail_trap_unallocated_columns_being_dealloced)
        /*0014*/ 	.word	0x00000000


	//----- nvinfo : EIATTR_FRAME_SIZE
	.align		4
.L_6:
        /*0018*/ 	.byte	0x04, 0x11
        /*001a*/ 	.short	(.L_8 - .L_7)
	.align		4
.L_7:
        /*001c*/ 	.word	index@($__internal_1_$__cuda_sm10x_tcgen05_guardrail_trap_phase_invalid_during_alloc)
        /*0020*/ 	.word	0x00000000


	//----- nvinfo : EIATTR_FRAME_SIZE
	.align		4
.L_8:
        /*0024*/ 	.byte	0x04, 0x11
        /*0026*/ 	.short	(.L_10 - .L_9)
	.align		4
.L_9:
        /*0028*/ 	.word	index@($__internal_0_$__cuda_sm10x_tcgen05_guardrail_trap_col_being_dealloced_not_returned_by_alloc)
        /*002c*/ 	.word	0x00000000


	//----- nvinfo : EIATTR_FRAME_SIZE
	.align		4
.L_10:
        /*0030*/ 	.byte	0x04, 0x11
        /*0032*/ 	.short	(.L_12 - .L_11)
	.align		4
.L_11:
        /*0034*/ 	.word	index@(kernel_cutlass_kernel_cudnngrouped_gemmgrouped_gemm_swiglugrouped_gemm_swiglu_quantBlockScaledContiguousGroupedGemmKernel_object_at__TiledMMA_ThrLayoutVMNK11110000_PermutationMNK____MMAAt_0)
        /*0038*/ 	.word	0x00000000


	//----- nvinfo : EIATTR_MIN_STACK_SIZE
	.align		4
.L_12:
        /*003c*/ 	.byte	0x04, 0x12
        /*003e*/ 	.short	(.L_14 - .L_13)
	.align		4
.L_13:
        /*0040*/ 	.word	index@(kernel_cutlass_kernel_cudnngrouped_gemmgrouped_gemm_swiglugrouped_gemm_swiglu_quantBlockScaledContiguousGroupedGemmKernel_object_at__TiledMMA_ThrLayoutVMNK11110000_PermutationMNK____MMAAt_0)
        /*0044*/ 	.word	0x00000000
.L_14:


//--------------------- .nv.info.kernel_cutlass_kernel_cudnngrouped_gemmgrouped_gemm_swiglugrouped_gemm_swiglu_quantBlockScaledContiguousGroupedGemmKernel_object_at__TiledMMA_ThrLayoutVMNK11110000_PermutationMNK____MMAAt_0 --------------------------
	.section	.nv.info.kernel_cutlass_kernel_cudnngrouped_gemmgrouped_gemm_swiglugrouped_gemm_swiglu_quantBlockScaledContiguousGroupedGemmKernel_object_at__TiledMMA_ThrLayoutVMNK11110000_PermutationMNK____MMAAt_0,"",@"SHT_CUDA_INFO"
	.sectionflags	@""
	.align	4


	//----- nvinfo : EIATTR_CUDA_API_VERSION
	.align		4
        /*0000*/ 	.byte	0x04, 0x37
        /*0002*/ 	.short	(.L_16 - .L_15)
.L_15:
        /*0004*/ 	.word	0x00000081


	//----- nvinfo : EIATTR_KPARAM_INFO
	.align		4
.L_16:
        /*0008*/ 	.byte	0x04, 0x17
        /*000a*/ 	.short	(.L_18 - .L_17)
.L_17:
        /*000c*/ 	.word	0x00000000
        /*0010*/ 	.short	0x000f
        /*0012*/ 	.short	0x03f8
        /*0014*/ 	.byte	0x00, 0xf0, 0x31, 0x00


	//----- nvinfo : EIATTR_KPARAM_INFO
	.align		4
.L_18:
        /*0018*/ 	.byte	0x04, 0x17
        /*001a*/ 	.short	(.L_20 - .L_19)
.L_19:
        /*001c*/ 	.word	0x00000000
        /*0020*/ 	.short	0x000e
        /*0022*/ 	.short	0x03ec
        /*0024*/ 	.byte	0x00, 0xf0, 0x31, 0x00


	//----- nvinfo : EIATTR_KPARAM_INFO
	.align		4
.L_20:
        /*0028*/ 	.byte	0x04, 0x17
        /*002a*/ 	.short	(.L_22 - .L_21)
.L_21:
        /*002c*/ 	.word	0x00000000
        /*0030*/ 	.short	0x000d
        /*0032*/ 	.short	0x03e0
        /*0034*/ 	.byte	0x00, 0xf0, 0x31, 0x00


	//----- nvinfo : EIATTR_KPARAM_INFO
	.align		4
.L_22:
        /*0038*/ 	.byte	0x04, 0x17
        /*003a*/ 	.short	(.L_24 - .L_23)
.L_23:
        /*003c*/ 	.word	0x00000000
        /*0040*/ 	.short	0x000c
        /*0042*/ 	.short	0x03d8
        /*0044*/ 	.byte	0x00, 0xf0, 0x21, 0x00


	//----- nvinfo : EIATTR_KPARAM_INFO
	.align		4
.L_24:
        /*0048*/ 	.byte	0x04, 0x17
        /*004a*/ 	.short	(.L_26 - .L_25)
.L_25:
        /*004c*/ 	.word	0x00000000
        /*0050*/ 	.short	0x000b
        /*0052*/ 	.short	0x03d0
        /*0054*/ 	.byte	0x00, 0xf0, 0x21, 0x00


	//----- nvinfo : EIATTR_KPARAM_INFO
	.align		4
.L_26:
        /*0058*/ 	.byte	0x04, 0x17
        /*005a*/ 	.short	(.L_28 - .L_27)
.L_27:
        /*005c*/ 	.word	0x00000000
        /*0060*/ 	.short	0x000a
        /*0062*/ 	.short	0x03c8
        /*0064*/ 	.byte	0x00, 0xf0, 0x21, 0x00


	//----- nvinfo : EIATTR_KPARAM_INFO
	.align		4
.L_28:
        /*0068*/ 	.byte	0x04, 0x17
        /*006a*/ 	.short	(.L_30 - .L_29)
.L_29:
        /*006c*/ 	.word	0x00000000
        /*0070*/ 	.short	0x0009
        /*0072*/ 	.short	0x03c0
        /*0074*/ 	.byte	0x00, 0xf0, 0x21, 0x00


	//----- nvinfo : EIATTR_KPARAM_INFO
	.align		4
.L_30:
        /*0078*/ 	.byte	0x04, 0x17
        /*007a*/ 	.short	(.L_32 - .L_31)
.L_31:
        /*007c*/ 	.word	0x00000000
        /*0080*/ 	.short	0x0008
        /*0082*/ 	.short	0x0340
        /*0084*/ 	.byte	0x00, 0xf0, 0x01, 0x02


	//----- nvinfo : EIATTR_KPARAM_INFO
	.align		4
.L_32:
        /*0088*/ 	.byte	0x04, 0x17
        /*008a*/ 	.short	(.L_34 - .L_33)
.L_33:
        /*008c*/ 	.word	0x00000000
        /*0090*/ 	.short	0x0007
        /*0092*/ 	.short	0x02c0
        /*0094*/ 	.byte	0x00, 0xf0, 0x01, 0x02


	//----- nvinfo : EIATTR_KPARAM_INFO
	.align		4
.L_34:
        /*0098*/ 	.byte	0x04, 0x17
        /*009a*/ 	.short	(.L_36 - .L_35)
.L_35:
        /*009c*/ 	.word	0x00000000
        /*00a0*/ 	.short	0x0006
        /*00a2*/ 	.short	0x0240
        /*00a4*/ 	.byte	0x00, 0xf0, 0x01, 0x02


	//----- nvinfo : EIATTR_KPARAM_INFO
	.align		4
.L_36:
        /*00a8*/ 	.byte	0x04, 0x17
        /*00aa*/ 	.short	(.L_38 - .L_37)
.L_37:
        /*00ac*/ 	.word	0x00000000
        /*00b0*/ 	.short	0x0005
        /*00b2*/ 	.short	0x01c0
        /*00b4*/ 	.byte	0x00, 0xf0, 0x01, 0x02


	//----- nvinfo : EIATTR_KPARAM_INFO
	.align		4
.L_38:
        /*00b8*/ 	.byte	0x04, 0x17
        /*00ba*/ 	.short	(.L_40 - .L_39)
.L_39:
        /*00bc*/ 	.word	0x00000000
        /*00c0*/ 	.short	0x0004
        /*00c2*/ 	.short	0x0140
        /*00c4*/ 	.byte	0x00, 0xf0, 0x01, 0x02


	//----- nvinfo : EIATTR_KPARAM_INFO
	.align		4
.L_40:
        /*00c8*/ 	.byte	0x04, 0x17
        /*00ca*/ 	.short	(.L_42 - .L_41)
.L_41:
        /*00cc*/ 	.word	0x00000000
        /*00d0*/ 	.short	0x0003
        /*00d2*/ 	.short	0x00c0
        /*00d4*/ 	.byte	0x00, 0xf0, 0x01, 0x02


	//----- nvinfo : EIATTR_KPARAM_INFO
	.align		4
.L_42:
        /*00d8*/ 	.byte	0x04, 0x17
        /*00da*/ 	.short	(.L_44 - .L_43)
.L_43:
        /*00dc*/ 	.word	0x00000000
        /*00e0*/ 	.short	0x0002
        /*00e2*/ 	.short	0x0040
        /*00e4*/ 	.byte	0x00, 0xf0, 0x01, 0x02


	//----- nvinfo : EIATTR_KPARAM_INFO
	.align		4
.L_44:
        /*00e8*/ 	.byte	0x04, 0x17
        /*00ea*/ 	.short	(.L_46 - .L_45)
.L_45:
        /*00ec*/ 	.word	0x00000000
        /*00f0*/ 	.short	0x0001
        /*00f2*/ 	.short	0x000c
        /*00f4*/ 	.byte	0x00, 0xf0, 0x31, 0x00


	//----- nvinfo : EIATTR_KPARAM_INFO
	.align		4
.L_46:
        /*00f8*/ 	.byte	0x04, 0x17
        /*00fa*/ 	.short	(.L_48 - .L_47)
.L_47:
        /*00fc*/ 	.word	0x00000000
        /*0100*/ 	.short	0x0000
        /*0102*/ 	.short	0x0000
        /*0104*/ 	.byte	0x00, 0xf0, 0x31, 0x00


	//----- nvinfo : EIATTR_AT_ENTRY_FRAGMENTS
	.align		4
.L_48:
        /*0108*/ 	.byte	0x04, 0x4f
        /*010a*/ 	.short	(.L_50 - .L_49)


	//   ....[0]....
.L_49:
        /*010c*/ 	.word	0x00000004


	//----- nvinfo : EIATTR_RESERVED_SMEM_USED
	.align		4
.L_50:
        /*0110*/ 	.byte	0x01, 0x41
	.zero		2


	//----- nvinfo : EIATTR_SPARSE_MMA_MASK
	.align		4
        /*0114*/ 	.byte	0x03, 0x50
        /*0116*/ 	.short	0x0000


	//----- nvinfo : EIATTR_TCGEN05_1CTA_USED
	.align		4
        /*0118*/ 	.byte	0x01, 0x51
	.zero		2


	//----- nvinfo : EIATTR_MAXREG_COUNT
	.align		4
        /*011c*/ 	.byte	0x03, 0x1b
        /*011e*/ 	.short	0x00ff


	//----- nvinfo : EIATTR_NUM_BARRIERS
	.align		4
        /*0120*/ 	.byte	0x02, 0x4c
        /*0122*/ 	.byte	0x05
	.zero		1


	//----- nvinfo : EIATTR_INT_WARP_WIDE_INSTR_OFFSETS
	.align		4
        /*0124*/ 	.byte	0x04, 0x31
        /*0126*/ 	.short	(.L_52 - .L_51)


	//   ....[0]....
.L_51:
        /*0128*/ 	.word	0x000044e0


	//   ....[1]....
        /*012c*/ 	.word	0x00004520


	//----- nvinfo : EIATTR_COOP_GROUP_MASK_REGIDS
	.align		4
.L_52:
        /*0130*/ 	.byte	0x04, 0x29
        /*0132*/ 	.short	(.L_54 - .L_53)


	//   ....[0]....
.L_53:
        /*0134*/ 	.word	0xffffffff


	//   ....[1]....
        /*0138*/ 	.word	0xffffffff


	//   ....[2]....
        /*013c*/ 	.word	0xffffffff


	//   ....[3]....
        /*0140*/ 	.word	0xffffffff


	//   ....[4]....
        /*0144*/ 	.word	0xffffffff


	//   ....[5]....
        /*0148*/ 	.word	0xffffffff


	//   ....[6]....
        /*014c*/ 	.word	0xffffffff


	//   ....[7]....
        /*0150*/ 	.word	0xffffffff


	//   ....[8]....
        /*0154*/ 	.word	0xffffffff


	//----- nvinfo : EIATTR_COOP_GROUP_INSTR_OFFSETS
	.align		4
.L_54:
        /*0158*/ 	.byte	0x04, 0x28
        /*015a*/ 	.short	(.L_56 - .L_55)


	//   ....[0]....
.L_55:
        /*015c*/ 	.word	0x000000b0


	//   ....[1]....
        /*0160*/ 	.word	0x00000940


	//   ....[2]....
        /*0164*/ 	.word	0x00000b80


	//   ....[3]....
        /*0168*/ 	.word	0x00000be0


	//   ....[4]....
        /*016c*/ 	.word	0x00002400


	//   ....[5]....
        /*0170*/ 	.word	0x000026c0


	//   ....[6]....
        /*0174*/ 	.word	0x00004120


	//   ....[7]....
        /*0178*/ 	.word	0x00004380


	//   ....[8]....
        /*017c*/ 	.word	0x000045d0


	//----- nvinfo : EIATTR_VRC_CTA_INIT_COUNT
	.align		4
.L_56:
        /*0180*/ 	.byte	0x02, 0x4a
        /*0182*/ 	.byte	0x80
	.zero		1


	//----- nvinfo : EIATTR_MBARRIER_INSTR_OFFSETS
	.align		4
        /*0184*/ 	.byte	0x04, 0x39
        /*0186*/ 	.short	(.L_58 - .L_57)


	//   ....[0]....
.L_57:
        /*0188*/ 	.word	0x00000330
        /*018c*/ 	.word	0x000000ff
        /*0190*/ 	.word	0x00000000
        /*0194*/ 	.short	0x0100
        /*0196*/ 	.byte	0x05
	.zero		1


	//   ....[1]....
        /*0198*/ 	.word	0x00000340
        /*019c*/ 	.word	0x000000ff
        /*01a0*/ 	.word	0x00000008
        /*01a4*/ 	.short	0x0100
        /*01a6*/ 	.byte	0x05
	.zero		1


	//   ....[2]....
        /*01a8*/ 	.word	0x00000350
        /*01ac*/ 	.word	0x000000ff
        /*01b0*/ 	.word	0x00000010
        /*01b4*/ 	.short	0x0100
        /*01b6*/ 	.byte	0x05
	.zero		1


	//   ....[3]....
        /*01b8*/ 	.word	0x00000360
        /*01bc*/ 	.word	0x000000ff
        /*01c0*/ 	.word	0x00000018
        /*01c4*/ 	.short	0x0100
        /*01c6*/ 	.byte	0x05
	.zero		1


	//   ....[4]....
        /*01c8*/ 	.word	0x00000370
        /*01cc*/ 	.word	0x000000ff
        /*01d0*/ 	.word	0x00000020
        /*01d4*/ 	.short	0x0100
        /*01d6*/ 	.byte	0x05
	.zero		1


	//   ....[5]....
        /*01d8*/ 	.word	0x00000380
        /*01dc*/ 	.word	0x000000ff
        /*01e0*/ 	.word	0x00000028
        /*01e4*/ 	.short	0x0100
        /*01e6*/ 	.byte	0x05
	.zero		1


	//   ....[6]....
        /*01e8*/ 	.word	0x00000490
        /*01ec*/ 	.word	0x000000ff
        /*01f0*/ 	.word	0x00000030
        /*01f4*/ 	.short	0x0100
        /*01f6*/ 	.byte	0x06
	.zero		1


	//   ....[7]....
        /*01f8*/ 	.word	0x000004a0
        /*01fc*/ 	.word	0x000000ff
        /*0200*/ 	.word	0x00000038
        /*0204*/ 	.short	0x0100
        /*0206*/ 	.byte	0x06
	.zero		1


	//   ....[8]....
        /*0208*/ 	.word	0x000005b0
        /*020c*/ 	.word	0x000000ff
        /*0210*/ 	.word	0x00000040
        /*0214*/ 	.short	0x0100
        /*0216*/ 	.byte	0x06
	.zero		1


	//   ....[9]....
        /*0218*/ 	.word	0x000005c0
        /*021c*/ 	.word	0x000000ff
        /*0220*/ 	.word	0x00000048
        /*0224*/ 	.short	0x0100
        /*0226*/ 	.byte	0x06
	.zero		1


	//   ....[10]....
        /*0228*/ 	.word	0x000005d0
        /*022c*/ 	.word	0x000000ff
        /*0230*/ 	.word	0x00000050
        /*0234*/ 	.short	0x0100
        /*0236*/ 	.byte	0x06
	.zero		1


	//   ....[11]....
        /*0238*/ 	.word	0x000005e0
        /*023c*/ 	.word	0x000000ff
        /*0240*/ 	.word	0x00000058
        /*0244*/ 	.short	0x0100
        /*0246*/ 	.byte	0x06
	.zero		1


	//   ....[12]....
        /*0248*/ 	.word	0x00000c40
        /*024c*/ 	.word	0x0000000e
        /*0250*/ 	.word	0x00000050
        /*0254*/ 	.short	0x010a
        /*0256*/ 	.byte	0xff
	.zero		1


	//   ....[13]....
        /*0258*/ 	.word	0x00000d20
        /*025c*/ 	.word	0x0000000e
        /*0260*/ 	.word	0x00000040
        /*0264*/ 	.short	0x0101
        /*0266*/ 	.byte	0xff
	.zero		1


	//   ....[14]....
        /*0268*/ 	.word	0x00000f30
        /*026c*/ 	.word	0x00000002
        /*0270*/ 	.word	0x00000050
        /*0274*/ 	.short	0x010a
        /*0276*/ 	.byte	0xff
	.zero		1


	//   ....[15]....
        /*0278*/ 	.word	0x00001050
        /*027c*/ 	.word	0x00000002
        /*0280*/ 	.word	0x00000040
        /*0284*/ 	.short	0x0101
        /*0286*/ 	.byte	0xff
	.zero		1


	//   ....[16]....
        /*0288*/ 	.word	0x00001060
        /*028c*/ 	.word	0x00000008
        /*0290*/ 	.word	0x00000050
        /*0294*/ 	.short	0x010a
        /*0296*/ 	.byte	0xff
	.zero		1


	//   ....[17]....
        /*0298*/ 	.word	0x000010d0
        /*029c*/ 	.word	0x000000ff
        /*02a0*/ 	.word	0x00000040
        /*02a4*/ 	.short	0x010a
        /*02a6*/ 	.byte	0x17
	.zero		1


	//   ....[18]....
        /*02a8*/ 	.word	0x00001150
        /*02ac*/ 	.word	0x000000ff
        /*02b0*/ 	.word	0x00000050
        /*02b4*/ 	.short	0x0101
        /*02b6*/ 	.byte	0x17
	.zero		1


	//   ....[19]....
        /*02b8*/ 	.word	0x00001310
        /*02bc*/ 	.word	0x000000ff
        /*02c0*/ 	.word	0x00000018
        /*02c4*/ 	.short	0x010a
        /*02c6*/ 	.byte	0x05
	.zero		1


	//   ....[20]....
        /*02c8*/ 	.word	0x00001490
        /*02cc*/ 	.word	0x000000ff
        /*02d0*/ 	.word	0x00000018
        /*02d4*/ 	.short	0x010a
        /*02d6*/ 	.byte	0x05
	.zero		1


	//   ....[21]....
        /*02d8*/ 	.word	0x000015e0
        /*02dc*/ 	.word	0x000000ff
        /*02e0*/ 	.word	0x00000018
        /*02e4*/ 	.short	0x010a
        /*02e6*/ 	.byte	0x16
	.zero		1


	//   ....[22]....
        /*02e8*/ 	.word	0x00001620
        /*02ec*/ 	.word	0x00000003
        /*02f0*/ 	.word	0x00000040
        /*02f4*/ 	.short	0x010a
        /*02f6*/ 	.byte	0xff
	.zero		1


	//   ....[23]....
        /*02f8*/ 	.word	0x000016c0
        /*02fc*/ 	.word	0x00000003
        /*0300*/ 	.word	0x00000050
        /*0304*/ 	.short	0x0101
        /*0306*/ 	.byte	0xff
	.zero		1


	//   ....[24]....
        /*0308*/ 	.word	0x000017f0
        /*030c*/ 	.word	0x000000ff
        /*0310*/ 	.word	0x00000018
        /*0314*/ 	.short	0x010a
        /*0316*/ 	.byte	0x04
	.zero		1


	//   ....[25]....
        /*0318*/ 	.word	0x000018b0
        /*031c*/ 	.word	0x000000ff
        /*0320*/ 	.word	0x00000040
        /*0324*/ 	.short	0x010a
        /*0326*/ 	.byte	0x0c
	.zero		1


	//   ....[26]....
        /*0328*/ 	.word	0x00001930
        /*032c*/ 	.word	0x000000ff
        /*0330*/ 	.word	0x00000050
        /*0334*/ 	.short	0x0101
        /*0336*/ 	.byte	0x0c
	.zero		1


	//   ....[27]....
        /*0338*/ 	.word	0x00001d70
        /*033c*/ 	.word	0x000000ff
        /*0340*/ 	.word	0x00000000
        /*0344*/ 	.short	0x010a
        /*0346*/ 	.byte	0x11
	.zero		1


	//   ....[28]....
        /*0348*/ 	.word	0x00001d90
        /*034c*/ 	.word	0x000000ff
        /*0350*/ 	.word	0x00000038
        /*0354*/ 	.short	0x010a
        /*0356*/ 	.byte	0x0c
	.zero		1


	//   ....[29]....
        /*0358*/ 	.word	0x00001db0
        /*035c*/ 	.word	0x000000ff
        /*0360*/ 	.word	0x00000038
        /*0364*/ 	.short	0x010a
        /*0366*/ 	.byte	0x0c
	.zero		1


	//   ....[30]....
        /*0368*/ 	.word	0x00002020
        /*036c*/ 	.word	0x000000ff
        /*0370*/ 	.word	0x00000000
        /*0374*/ 	.short	0x010a
        /*0376*/ 	.byte	0x0d
	.zero		1


	//   ....[31]....
        /*0378*/ 	.word	0x000021b0
        /*037c*/ 	.word	0x000000ff
        /*0380*/ 	.word	0x00000000
        /*0384*/ 	.short	0x010a
        /*0386*/ 	.byte	0x10
	.zero		1


	//   ....[32]....
        /*0388*/ 	.word	0x00002240
        /*038c*/ 	.word	0x000000ff
        /*0390*/ 	.word	0x00000038
        /*0394*/ 	.short	0x010a
        /*0396*/ 	.byte	0x0c
	.zero		1


	//   ....[33]....
        /*0398*/ 	.word	0x00002250
        /*039c*/ 	.word	0x00000002
        /*03a0*/ 	.word	0x00000040
        /*03a4*/ 	.short	0x010a
        /*03a6*/ 	.byte	0xff
	.zero		1


	//   ....[34]....
        /*03a8*/ 	.word	0x000022f0
        /*03ac*/ 	.word	0x00000002
        /*03b0*/ 	.word	0x00000050
        /*03b4*/ 	.short	0x0101
        /*03b6*/ 	.byte	0xff
	.zero		1


	//   ....[35]....
        /*03b8*/ 	.word	0x000023a0
        /*03bc*/ 	.word	0x000000ff
        /*03c0*/ 	.word	0x00000038
        /*03c4*/ 	.short	0x010a
        /*03c6*/ 	.byte	0x0c
	.zero		1


	//   ....[36]....
        /*03c8*/ 	.word	0x00002730
        /*03cc*/ 	.word	0x00000057
        /*03d0*/ 	.word	0x00000040
        /*03d4*/ 	.short	0x010a
        /*03d6*/ 	.byte	0xff
	.zero		1


	//   ....[37]....
        /*03d8*/ 	.word	0x00002790
        /*03dc*/ 	.word	0x00000057
        /*03e0*/ 	.word	0x00000050
        /*03e4*/ 	.short	0x0101
        /*03e6*/ 	.byte	0xff
	.zero		1


	//   ....[38]....
        /*03e8*/ 	.word	0x00002bc0
        /*03ec*/ 	.word	0x00000057
        /*03f0*/ 	.word	0x00000030
        /*03f4*/ 	.short	0x010a
        /*03f6*/ 	.byte	0xff
	.zero		1


	//   ....[39]....
        /*03f8*/ 	.word	0x00003010
        /*03fc*/ 	.word	0x00000057
        /*0400*/ 	.word	0x00000038
        /*0404*/ 	.short	0x0101
        /*0406*/ 	.byte	0xff
	.zero		1


	//   ....[40]....
        /*0408*/ 	.word	0x000040e0
        /*040c*/ 	.word	0x00000003
        /*0410*/ 	.word	0x00000040
        /*0414*/ 	.short	0x010a
        /*0416*/ 	.byte	0xff
	.zero		1


	//   ....[41]....
        /*0418*/ 	.word	0x00004190
        /*041c*/ 	.word	0x00000003
        /*0420*/ 	.word	0x00000050
        /*0424*/ 	.short	0x0101
        /*0426*/ 	.byte	0xff
	.zero		1


	//   ....[42]....
        /*0428*/ 	.word	0x00004620
        /*042c*/ 	.word	0x0000000e
        /*0430*/ 	.word	0x00000050
        /*0434*/ 	.short	0x010a
        /*0436*/ 	.byte	0xff
	.zero		1


	//   ....[43]....
        /*0438*/ 	.word	0x00004680
        /*043c*/ 	.word	0x00000002
        /*0440*/ 	.word	0x00000050
        /*0444*/ 	.short	0x010a
        /*0446*/ 	.byte	0xff
	.zero		1


	//   ....[44]....
        /*0448*/ 	.word	0x000046e0
        /*044c*/ 	.word	0x00000008
        /*0450*/ 	.word	0x00000050
        /*0454*/ 	.short	0x010a
        /*0456*/ 	.byte	0xff
	.zero		1


	//   ....[45]....
        /*0458*/ 	.word	0x00004740
        /*045c*/ 	.word	0x00000000
        /*0460*/ 	.word	0x00000040
        /*0464*/ 	.short	0x010a
        /*0466*/ 	.byte	0xff
	.zero		1


	//   ....[46]....
        /*0468*/ 	.word	0x000047c0
        /*046c*/ 	.word	0x00000000
        /*0470*/ 	.word	0x00000018
        /*0474*/ 	.short	0x010a
        /*0476*/ 	.byte	0xff
	.zero		1


	//   ....[47]....
        /*0478*/ 	.word	0x00004820
        /*047c*/ 	.word	0x00000003
        /*0480*/ 	.word	0x00000040
        /*0484*/ 	.short	0x010a
        /*0486*/ 	.byte	0xff
	.zero		1


	//   ....[48]....
        /*0488*/ 	.word	0x000048a0
        /*048c*/ 	.word	0x00000000
        /*0490*/ 	.word	0x00000018
        /*0494*/ 	.short	0x010a
        /*0496*/ 	.byte	0xff
	.zero		1


	//   ....[49]....
        /*0498*/ 	.word	0x00004900
        /*049c*/ 	.word	0x00000002
        /*04a0*/ 	.word	0x00000040
        /*04a4*/ 	.short	0x010a
        /*04a6*/ 	.byte	0xff
	.zero		1


	//   ....[50]....
        /*04a8*/ 	.word	0x00004980
        /*04ac*/ 	.word	0x00000000
        /*04b0*/ 	.word	0x00000038
        /*04b4*/ 	.short	0x010a
        /*04b6*/ 	.byte	0xff
	.zero		1


	//   ....[51]....
        /*04b8*/ 	.word	0x00004a00
        /*04bc*/ 	.word	0x00000000
        /*04c0*/ 	.word	0x00000000
        /*04c4*/ 	.short	0x010a
        /*04c6*/ 	.byte	0xff
	.zero		1


	//   ....[52]....
        /*04c8*/ 	.word	0x00004a70
        /*04cc*/ 	.word	0x00000002
        /*04d0*/ 	.word	0x00000040
        /*04d4*/ 	.short	0x010a
        /*04d6*/ 	.byte	0xff
	.zero		1


	//   ....[53]....
        /*04d8*/ 	.word	0x00004af0
        /*04dc*/ 	.word	0x00000000
        /*04e0*/ 	.word	0x00000038
        /*04e4*/ 	.short	0x010a
        /*04e6*/ 	.byte	0xff
	.zero		1


	//   ....[54]....
        /*04e8*/ 	.word	0x00004b40
        /*04ec*/ 	.word	0x00000057
        /*04f0*/ 	.word	0x00000040
        /*04f4*/ 	.short	0x010a
        /*04f6*/ 	.byte	0xff
	.zero		1


	//   ....[55]....
        /*04f8*/ 	.word	0x00004ba0
        /*04fc*/ 	.word	0x00000057
        /*0500*/ 	.word	0x00000030
        /*0504*/ 	.short	0x010a
        /*0506*/ 	.byte	0xff
	.zero		1


	//   ....[56]....
        /*0508*/ 	.word	0x00004c00
        /*050c*/ 	.word	0x00000003
        /*0510*/ 	.word	0x00000040
        /*0514*/ 	.short	0x010a
        /*0516*/ 	.byte	0xff
	.zero		1


	//----- nvinfo : EIATTR_NUM_MBARRIERS
	.align		4
.L_58:
        /*0518*/ 	.byte	0x03, 0x38
        /*051a*/ 	.short	0x000c


	//----- nvinfo : EIATTR_EXIT_INSTR_OFFSETS
	.align		4
        /*051c*/ 	.byte	0x04, 0x1c
        /*051e*/ 	.short	(.L_60 - .L_59)


	//   ....[0]....
.L_59:
        /*0520*/ 	.word	0x000023d0


	//   ....[1]....
        /*0524*/ 	.word	0x00004600


	//----- nvinfo : EIATTR_MAX_THREADS
	.align		4
.L_60:
        /*0528*/ 	.byte	0x04, 0x05
        /*052a*/ 	.short	(.L_62 - .L_61)
.L_61:
        /*052c*/ 	.word	0x000000e0
        /*0530*/ 	.word	0x00000001
        /*0534*/ 	.word	0x00000001


	//----- nvinfo : EIATTR_CRS_STACK_SIZE
	.align		4
.L_62:
        /*0538*/ 	.byte	0x04, 0x1e
        /*053a*/ 	.short	(.L_64 - .L_63)
.L_63:
        /*053c*/ 	.word	0x00000000


	//----- nvinfo : EIATTR_CBANK_PARAM_SIZE
	.align		4
.L_64:
        /*0540*/ 	.byte	0x03, 0x19
        /*0542*/ 	.short	0x0404


	//----- nvinfo : EIATTR_PARAM_CBANK
	.align		4
        /*0544*/ 	.byte	0x04, 0x0a
        /*0546*/ 	.short	(.L_66 - .L_65)
	.align		4
.L_65:
        /*0548*/ 	.word	index@(.nv.constant0.kernel_cutlass_kernel_cudnngrouped_gemmgrouped_gemm_swiglugrouped_gemm_swiglu_quantBlockScaledContiguousGroupedGemmKernel_object_at__TiledMMA_ThrLayoutVMNK11110000_PermutationMNK____MMAAt_0)
        /*054c*/ 	.short	0x0380
        /*054e*/ 	.short	0x0404


	//----- nvinfo : EIATTR_SW_WAR
	.align		4
.L_66:
        /*0550*/ 	.byte	0x04, 0x36
        /*0552*/ 	.short	(.L_68 - .L_67)
.L_67:
        /*0554*/ 	.word	0x00000008
.L_68:


//--------------------- .nv.compat                --------------------------
	.section	.nv.compat,"",@"SHT_CUDA_COMPAT_INFO"
	.align	4
        /*0000*/ 	.byte	0x02, 0x02, 0x02, 0x00, 0x02, 0x05, 0x05, 0x00, 0x02, 0x03, 0x01, 0x00, 0x02, 0x06, 0x01, 0x00


//--------------------- .nv.callgraph             --------------------------
	.section	.nv.callgraph,"",@"SHT_CUDA_CALLGRAPH"
	.align	4
	.sectionentsize	8
	.align		4
        /*0000*/ 	.word	0x00000000
	.align		4
        /*0004*/ 	.word	0xffffffff
	.align		4
        /*0008*/ 	.word	0x00000000
	.align		4
        /*000c*/ 	.word	0xfffffffe
	.align		4
        /*0010*/ 	.word	0x00000000
	.align		4
        /*0014*/ 	.word	0xfffffffd
	.align		4
        /*0018*/ 	.word	0x00000000
	.align		4
        /*001c*/ 	.word	0xfffffffc


//--------------------- .text.kernel_cutlass_kernel_cudnngrouped_gemmgrouped_gemm_swiglugrouped_gemm_swiglu_quantBlockScaledContiguousGroupedGemmKernel_object_at__TiledMMA_ThrLayoutVMNK11110000_PermutationMNK____MMAAt_0 --------------------------
	.section	.text.kernel_cutlass_kernel_cudnngrouped_gemmgrouped_gemm_swiglugrouped_gemm_swiglu_quantBlockScaledContiguousGroupedGemmKernel_object_at__TiledMMA_ThrLayoutVMNK11110000_PermutationMNK____MMAAt_0,"ax",@progbits
	.align	128
        .global         kernel_cutlass_kernel_cudnngrouped_gemmgrouped_gemm_swiglugrouped_gemm_swiglu_quantBlockScaledContiguousGroupedGemmKernel_object_at__TiledMMA_ThrLayoutVMNK11110000_PermutationMNK____MMAAt_0
        .type           kernel_cutlass_kernel_cudnngrouped_gemmgrouped_gemm_swiglugrouped_gemm_swiglu_quantBlockScaledContiguousGroupedGemmKernel_object_at__TiledMMA_ThrLayoutVMNK11110000_PermutationMNK____MMAAt_0,@function
        .size           kernel_cutlass_kernel_cudnngrouped_gemmgrouped_gemm_swiglugrouped_gemm_swiglu_quantBlockScaledContiguousGroupedGemmKernel_object_at__TiledMMA_ThrLayoutVMNK11110000_PermutationMNK____MMAAt_0,(.L_x_85 - kernel_cutlass_kernel_cudnngrouped_gemmgrouped_gemm_swiglugrouped_gemm_swiglu_quantBlockScaledContiguousGroupedGemmKernel_object_at__TiledMMA_ThrLayoutVMNK11110000_PermutationMNK____MMAAt_0)
        .other          kernel_cutlass_kernel_cudnngrouped_gemmgrouped_gemm_swiglugrouped_gemm_swiglu_quantBlockScaledContiguousGroupedGemmKernel_object_at__TiledMMA_ThrLayoutVMNK11110000_PermutationMNK____MMAAt_0,@"STO_CUDA_ENTRY STV_DEFAULT"
kernel_cutlass_kernel_cudnngrouped_gemmgrouped_gemm_swiglugrouped_gemm_swiglu_quantBlockScaledContiguousGroupedGemmKernel_object_at__TiledMMA_ThrLayoutVMNK11110000_PermutationMNK____MMAAt_0:
.text.kernel_cutlass_kernel_cudnngrouped_gemmgrouped_gemm_swiglugrouped_gemm_swiglu_quantBlockScaledContiguousGroupedGemmKernel_object_at__TiledMMA_ThrLayoutVMNK11110000_PermutationMNK____MMAAt_0:
[----:B------:R-:W1:Y:S01]  /*0000*/  LDC R1, c[0x0][0x37c] ;  /* 0x0000df00ff017b82 */ /* 0x000e620000000800 */
[----:B------:R-:W2:Y:S01]  /*0010*/  S2R R3, SR_TID.Y ;  /* 0x0000000000037919 */ /* 0x000ea20000002200 */
[----:B------:R-:W3:Y:S01]  /*0020*/  LDCU UR5, c[0x0][0x360] ;  /* 0x00006c00ff0577ac */ /* 0x000ee20008000800 */
[----:B------:R-:W2:Y:S01]  /*0030*/  S2R R0, SR_TID.Z ;  /* 0x0000000000007919 */ /* 0x000ea20000002300 */
[----:B------:R-:W2:Y:S01]  /*0040*/  LDCU UR4, c[0x0][0x364] ;  /* 0x00006c80ff0477ac */ /* 0x000ea20008000800 */
[----:B------:R-:W3:Y:S01]  /*0050*/  S2R R104, SR_TID.X ;  /* 0x0000000000687919 */ /* 0x000ee20000002100 */
[----:B--2---:R-:W-:Y:S01]  /*0060*/  IMAD R3, R0, UR4, R3 ;  /* 0x0000000400037c24 */ /* 0x004fe2000f8e0203 */
[----:B------:R-:W2:Y:S03]  /*0070*/  LDCU.U8 UR4, c[0x0][0x381] ;  /* 0x00007020ff0477ac */ /* 0x000ea60008000000 */
[----:B---3--:R-:W-:Y:S01]  /*0080*/  IMAD R123, R3, UR5, R104 ;  /* 0x00000005037b7c24 */ /* 0x008fe2000f8e0268 */
[----:B------:R-:W3:Y:S04]  /*0090*/  LDCU.U8 UR5, c[0x0][0x382] ;  /* 0x00007040ff0577ac */ /* 0x000ee80008000000 */
[----:B------:R-:W-:-:S06]  /*00a0*/  SHF.R.U32.HI R123, RZ, 0x5, R123 ;  /* 0x00000005ff7b7819 */ /* 0x000fcc000001167b */
[----:B------:R-:W4:Y:S01]  /*00b0*/  SHFL.IDX PT, R123, R123, RZ, 0x1f ;  /* 0x00001fff7b7b7589 */ /* 0x000f2200000e0000 */
[----:B--2---:R-:W-:Y:S02]  /*00c0*/  ULOP3.LUT UR4, UR4, 0x1, URZ, 0xc0, !UPT ;  /* 0x0000000104047892 */ /* 0x004fe4000f8ec0ff */
[----:B---3--:R-:W-:Y:S02]  /*00d0*/  ULOP3.LUT UR5, UR5, 0x1, URZ, 0xc0, !UPT ;  /* 0x0000000105057892 */ /* 0x008fe4000f8ec0ff */
[----:B------:R-:W-:Y:S02]  /*00e0*/  UISETP.NE.U32.AND UP5, UPT, UR4, 0x1, UPT ;  /* 0x000000010400788c */ /* 0x000fe4000bfa5070 */
[----:B------:R-:W-:Y:S01]  /*00f0*/  UISETP.NE.U32.AND UP6, UPT, UR5, 0x1, UPT ;  /* 0x000000010500788c */ /* 0x000fe2000bfc5070 */
[----:B----4-:R-:W-:-:S13]  /*0100*/  ISETP.NE.AND P0, PT, R123, 0x5, PT ;  /* 0x000000057b00780c */ /* 0x010fda0003f05270 */
[----:B-1----:R-:W-:Y:S05]  /*0110*/  @P0 BRA `(.L_x_0) ;  /* 0x0000000000540947 */ /* 0x002fea0003800000 */
[----:B------:R-:W1:Y:S02]  /*0120*/  LDCU.64 UR4, c[0x0][0x348] ;  /* 0x00006900ff0477ac */ /* 0x000e640008000a00 */
[----:B-1----:R-:W-:Y:S02]  /*0130*/  UIADD3 UR14, UP0, UPT, UR4, 0x40, URZ ;  /* 0x00000040040e7890 */ /* 0x002fe4000ff1e0ff */
[----:B------:R-:W-:Y:S02]  /*0140*/  UIADD3 UR12, UP4, UPT, UR4, 0xc0, URZ ;  /* 0x000000c0040c7890 */ /* 0x000fe4000ff9e0ff */
[----:B------:R-:W-:Y:S02]  /*0150*/  UIADD3 UR10, UP3, UPT, UR4, 0x140, URZ ;  /* 0x00000140040a7890 */ /* 0x000fe4000ff7e0ff */
[----:B------:R-:W-:Y:S02]  /*0160*/  UIADD3 UR8, UP2, UPT, UR4, 0x1c0, URZ ;  /* 0x000001c004087890 */ /* 0x000fe4000ff5e0ff */
[----:B------:R-:W-:-:S02]  /*0170*/  UIADD3 UR6, UP1, UPT, UR4, 0x240, URZ ;  /* 0x0000024004067890 */ /* 0x000fc4000ff3e0ff */
[----:B------:R-:W-:Y:S02]  /*0180*/  UIADD3.X UR15, UPT, UPT, URZ, UR5, URZ, UP0, !UPT ;  /* 0x00000005ff0f7290 */ /* 0x000fe400087fe4ff */
[----:B------:R-:W-:Y:S02]  /*0190*/  UIADD3 UR4, UP0, UPT, UR4, 0x2c0, URZ ;  /* 0x000002c004047890 */ /* 0x000fe4000ff1e0ff */
[----:B------:R-:W-:Y:S02]  /*01a0*/  UIADD3.X UR13, UPT, UPT, URZ, UR5, URZ, UP4, !UPT ;  /* 0x00000005ff0d7290 */ /* 0x000fe4000a7fe4ff */
[----:B------:R-:W-:Y:S02]  /*01b0*/  UIADD3.X UR11, UPT, UPT, URZ, UR5, URZ, UP3, !UPT ;  /* 0x00000005ff0b7290 */ /* 0x000fe40009ffe4ff */
[----:B------:R-:W-:Y:S01]  /*01c0*/  UIADD3.X UR9, UPT, UPT, URZ, UR5, URZ, UP2, !UPT ;  /* 0x00000005ff097290 */ /* 0x000fe200097fe4ff */
[----:B------:R1:W-:Y:S01]  /*01d0*/  UTMACCTL.PF [UR14] ;  /* 0x000000000e0079b9 */ /* 0x0003e20008040000 */
[----:B------:R-:W-:-:S03]  /*01e0*/  UIADD3.X UR7, UPT, UPT, URZ, UR5, URZ, UP1, !UPT ;  /* 0x00000005ff077290 */ /* 0x000fc60008ffe4ff */
[----:B------:R1:W-:Y:S01]  /*01f0*/  UTMACCTL.PF [UR12] ;  /* 0x000000000c0079b9 */ /* 0x0003e20008040000 */
[----:B------:R-:W-:Y:S01]  /*0200*/  UIADD3.X UR5, UPT, UPT, URZ, UR5, URZ, UP0, !UPT ;  /* 0x00000005ff057290 */ /* 0x000fe200087fe4ff */
[----:B------:R1:W-:Y:S02]  /*0210*/  UTMACCTL.PF [UR10] ;  /* 0x000000000a0079b9 */ /* 0x0003e40008040000 */
[----:B------:R1:W-:Y:S02]  /*0220*/  UTMACCTL.PF [UR8] ;  /* 0x00000000080079b9 */ /* 0x0003e40008040000 */
[----:B------:R1:W-:Y:S04]  /*0230*/  UTMACCTL.PF [UR6] ;  /* 0x00000000060079b9 */ /* 0x0003e80008040000 */
[----:B------:R1:W-:Y:S01]  /*0240*/  UTMACCTL.PF [UR4] ;  /* 0x00000000040079b9 */ /* 0x0003e20008040000 */
[----:B------:R-:W-:Y:S01]  /*0250*/  UPLOP3.LUT UP4, UPT, UPT, UPT, UPT, 0x40, 0x4 ;  /* 0x000000000004789c */ /* 0x000fe20003f8e870 */
[----:B-1----:R-:W-:Y:S10]  /*0260*/  BRA `(.L_x_1) ;  /* 0x00000000004c7947 */ /* 0x002ff40003800000 */
.L_x_0:
[----:B------:R-:W-:Y:S01]  /*0270*/  ISETP.NE.AND P0, PT, R123, RZ, PT ;  /* 0x000000ff7b00720c */ /* 0x000fe20003f05270 */
[----:B------:R-:W-:-:S12]  /*0280*/  UPLOP3.LUT UP4, UPT, UPT, UPT, UPT, 0x40, 0x4 ;  /* 0x000000000004789c */ /* 0x000fd80003f8e870 */
[----:B------:R-:W-:Y:S05]  /*0290*/  @P0 BRA `(.L_x_1) ;  /* 0x0000000000400947 */ /* 0x000fea0003800000 */
[----:B------:R-:W1:Y:S01]  /*02a0*/  S2UR UR5, SR_CgaCtaId ;  /* 0x00000000000579c3 */ /* 0x000e620000008800 */
[----:B------:R-:W-:Y:S01]  /*02b0*/  UMOV UR6, 0x400 ;  /* 0x0000040000067882 */ /* 0x000fe20000000000 */
[----:B------:R-:W-:Y:S01]  /*02c0*/  UMOV UR4, 0x1 ;  /* 0x0000000100047882 */ /* 0x000fe20000000000 */
[----:B------:R-:W-:Y:S02]  /*02d0*/  UPLOP3.LUT UP4, UPT, UPT, UPT, UPT, 0x80, 0x8 ;  /* 0x000000000008789c */ /* 0x000fe40003f8f070 */
[----:B-1----:R-:W-:Y:S02]  /*02e0*/  ULEA UR5, UR5, UR6, 0x18 ;  /* 0x0000000605057291 */ /* 0x002fe4000f8ec0ff */
[----:B------:R-:W-:-:S04]  /*02f0*/  UIADD3 UR6, UPT, UPT, -UR4, 0x100000, URZ ;  /* 0x0010000004067890 */ /* 0x000fc8000fffe1ff */
[----:B------:R-:W-:Y:S02]  /*0300*/  USHF.L.U32 UR7, UR6, 0xb, URZ ;  /* 0x0000000b06077899 */ /* 0x000fe400080006ff */
[----:B------:R-:W-:Y:S01]  /*0310*/  USHF.L.U32 UR6, UR6, 0x1, URZ ;  /* 0x0000000106067899 */ /* 0x000fe200080006ff */
[----:B------:R-:W1:Y:S11]  /*0320*/  FENCE.VIEW.ASYNC.S ;  /* 0x00000000000073c6 */ /* 0x000e760000000000 */
[----:B-1----:R1:W2:Y:S01]  /*0330*/  SYNCS.EXCH.64 URZ, [UR5], UR6 ;  /* 0x0000000605ff75b2 */ /* 0x0022a20008000100 */
[----:B------:R1:W3:Y:S01]  /*0340*/  SYNCS.EXCH.64 URZ, [UR5+0x8], UR6 ;  /* 0x0000080605ff75b2 */ /* 0x0002e20008000100 */
[----:B------:R1:W4:Y:S01]  /*0350*/  SYNCS.EXCH.64 URZ, [UR5+0x10], UR6 ;  /* 0x0000100605ff75b2 */ /* 0x0003220008000100 */
[----:B------:R1:W1:Y:S01]  /*0360*/  SYNCS.EXCH.64 URZ, [UR5+0x18], UR6 ;  /* 0x0000180605ff75b2 */ /* 0x0002620008000100 */
[----:B------:R1:W1:Y:S01]  /*0370*/  SYNCS.EXCH.64 URZ, [UR5+0x20], UR6 ;  /* 0x0000200605ff75b2 */ /* 0x0002620008000100 */
[----:B------:R1:W1:Y:S01]  /*0380*/  SYNCS.EXCH.64 URZ, [UR5+0x28], UR6 ;  /* 0x0000280605ff75b2 */ /* 0x0002620008000100 */
[----:B------:R-:W-:Y:S01]  /*0390*/  NOP ;  /* 0x0000000000007918 */ /* 0x000fe20000000000 */
.L_x_1:
[----:B------:R-:W-:Y:S01]  /*03a0*/  NOP ;  /* 0x0000000000007918 */ /* 0x000fe20000000000 */
[----:B-1234-:R-:W-:Y:S06]  /*03b0*/  BAR.SYNC.DEFER_BLOCKING 0x0 ;  /* 0x0000000000007b1d */ /* 0x01efec0000010000 */
[----:B------:R-:W-:Y:S05]  /*03c0*/  BRA.U !UP4, `(.L_x_2) ;  /* 0x000000010c3c7547 */ /* 0x000fea000b800000 */
[----:B------:R-:W1:Y:S01]  /*03d0*/  S2UR UR6, SR_CgaCtaId ;  /* 0x00000000000679c3 */ /* 0x000e620000008800 */
[----:B------:R-:W-:Y:S01]  /*03e0*/  UMOV UR7, 0x400 ;  /* 0x0000040000077882 */ /* 0x000fe20000000000 */
[----:B------:R-:W-:Y:S01]  /*03f0*/  UMOV UR5, 0x1 ;  /* 0x0000000100057882 */ /* 0x000fe20000000000 */
[----:B------:R-:W-:Y:S01]  /*0400*/  UMOV UR4, 0x4 ;  /* 0x0000000400047882 */ /* 0x000fe20000000000 */
[----:B------:R-:W-:-:S04]  /*0410*/  UIADD3 UR8, UPT, UPT, -UR5, 0x100000, URZ ;  /* 0x0010000005087890 */ /* 0x000fc8000fffe1ff */
[----:B------:R-:W-:Y:S02]  /*0420*/  USHF.L.U32 UR9, UR8, 0xb, URZ ;  /* 0x0000000b08097899 */ /* 0x000fe400080006ff */
[----:B------:R-:W-:Y:S02]  /*0430*/  USHF.L.U32 UR8, UR8, 0x1, URZ ;  /* 0x0000000108087899 */ /* 0x000fe400080006ff */
[----:B------:R-:W-:-:S04]  /*0440*/  UIADD3 UR4, UPT, UPT, -UR4, 0x100000, URZ ;  /* 0x0010000004047890 */ /* 0x000fc8000fffe1ff */
[----:B------:R-:W-:Y:S02]  /*0450*/  USHF.L.U32 UR5, UR4, 0xb, URZ ;  /* 0x0000000b04057899 */ /* 0x000fe400080006ff */
[----:B------:R-:W-:Y:S02]  /*0460*/  USHF.L.U32 UR4, UR4, 0x1, URZ ;  /* 0x0000000104047899 */ /* 0x000fe400080006ff */
[----:B-1----:R-:W-:Y:S01]  /*0470*/  ULEA UR6, UR6, UR7, 0x18 ;  /* 0x0000000706067291 */ /* 0x002fe2000f8ec0ff */
[----:B------:R-:W1:Y:S11]  /*0480*/  FENCE.VIEW.ASYNC.S ;  /* 0x00000000000073c6 */ /* 0x000e760000000000 */
[----:B-1----:R1:W2:Y:S01]  /*0490*/  SYNCS.EXCH.64 URZ, [UR6+0x30], UR8 ;  /* 0x0000300806ff75b2 */ /* 0x0022a20008000100 */
[----:B------:R1:W3:Y:S01]  /*04a0*/  SYNCS.EXCH.64 URZ, [UR6+0x38], UR4 ;  /* 0x0000380406ff75b2 */ /* 0x0002e20008000100 */
[----:B------:R-:W-:Y:S01]  /*04b0*/  NOP ;  /* 0x0000000000007918 */ /* 0x000fe20000000000 */
.L_x_2:
[----:B------:R-:W-:Y:S01]  /*04c0*/  NOP ;  /* 0x0000000000007918 */ /* 0x000fe20000000000 */
[----:B--23--:R-:W-:Y:S06]  /*04d0*/  BAR.SYNC.DEFER_BLOCKING 0x0 ;  /* 0x0000000000007b1d */ /* 0x00cfec0000010000 */
[----:B------:R-:W-:Y:S05]  /*04e0*/  BRA.U !UP4, `(.L_x_3) ;  /* 0x000000010c447547 */ /* 0x000fea000b800000 */
[----:B-1----:R-:W1:Y:S01]  /*04f0*/  S2UR UR6, SR_CgaCtaId ;  /* 0x00000000000679c3 */ /* 0x002e620000008800 */
        /* <DEDUP_REMOVED lines=11> */
[----:B-1----:R2:W3:Y:S01]  /*05b0*/  SYNCS.EXCH.64 URZ, [UR6+0x40], UR8 ;  /* 0x0000400806ff75b2 */ /* 0x0024e20008000100 */
[----:B------:R2:W4:Y:S01]  /*05c0*/  SYNCS.EXCH.64 URZ, [UR6+0x48], UR8 ;  /* 0x0000480806ff75b2 */ /* 0x0005220008000100 */
[----:B------:R2:W1:Y:S01]  /*05d0*/  SYNCS.EXCH.64 URZ, [UR6+0x50], UR4 ;  /* 0x0000500406ff75b2 */ /* 0x0004620008000100 */
[----:B------:R2:W1:Y:S02]  /*05e0*/  SYNCS.EXCH.64 URZ, [UR6+0x58], UR4 ;  /* 0x0000580406ff75b2 */ /* 0x0004640008000100 */
[----:B--2---:R-:W-:Y:S01]  /*05f0*/  NOP ;  /* 0x0000000000007918 */ /* 0x004fe20000000000 */
.L_x_3:
[----:B------:R-:W-:Y:S01]  /*0600*/  NOP ;  /* 0x0000000000007918 */ /* 0x000fe20000000000 */
[----:B-1-34-:R-:W-:Y:S08]  /*0610*/  BAR.SYNC.DEFER_BLOCKING 0x0 ;  /* 0x0000000000007b1d */ /* 0x01aff00000010000 */
[----:B------:R-:W-:Y:S01]  /*0620*/  BAR.SYNC.DEFER_BLOCKING 0x1, 0xe0 ;  /* 0x0043800000007b1d */ /* 0x000fe20000010000 */
[----:B------:R-:W-:-:S05]  /*0630*/  ISETP.NE.AND P0, PT, R123, 0x6, PT ;  /* 0x000000067b00780c */ /* 0x000fca0003f05270 */
[----:B------:R-:W1:Y:S08]  /*0640*/  LDCU.64 UR14, c[0x0][0x358] ;  /* 0x00006b00ff0e77ac */ /* 0x000e700008000a00 */
[----:B------:R-:W-:Y:S05]  /*0650*/  @P0 BRA `(.L_x_4) ;  /* 0x0000000800880947 */ /* 0x000fea0003800000 */
[----:B------:R-:W-:Y:S01]  /*0660*/  LOP3.LUT R0, R104, 0x1f, RZ, 0xc0, !PT ;  /* 0x0000001f68007812 */ /* 0x000fe200078ec0ff */
[----:B------:R-:W-:Y:S01]  /*0670*/  IMAD.MOV.U32 R18, RZ, RZ, 0x7fffffff ;  /* 0x7fffffffff127424 */ /* 0x000fe200078e00ff */
[----:B------:R-:W2:Y:S01]  /*0680*/  S2UR UR9, SR_CTAID.Z ;  /* 0x00000000000979c3 */ /* 0x000ea20000002700 */
[----:B------:R-:W2:Y:S01]  /*0690*/  LDCU.64 UR6, c[0x0][0x760] ;  /* 0x0000ec00ff0677ac */ /* 0x000ea20008000a00 */
[C---:B------:R-:W-:Y:S01]  /*06a0*/  ISETP.GT.U32.AND P0, PT, R0.reuse, 0x7, PT ;  /* 0x000000070000780c */ /* 0x040fe20003f04070 */
[----:B------:R-:W3:Y:S01]  /*06b0*/  LDCU.U8 UR8, c[0x0][0x768] ;  /* 0x0000ed00ff0877ac */ /* 0x000ee20008000000 */
[----:B------:R-:W4:Y:S01]  /*06c0*/  LDCU.U8 UR10, c[0x0][0x769] ;  /* 0x0000ed20ff0a77ac */ /* 0x000f220008000000 */
[----:B------:R-:W5:Y:S10]  /*06d0*/  LDCU.U8 UR13, c[0x0][0x781] ;  /* 0x0000f020ff0d77ac */ /* 0x000f740008000000 */
[----:B------:R-:W1:Y:S01]  /*06e0*/  @!P0 LDC.64 R2, c[0x0][0x748] ;  /* 0x0001d200ff028b82 */ /* 0x000e620000000a00 */
[----:B------:R-:W1:Y:S02]  /*06f0*/  LDCU UR20, c[0x0][0x770] ;  /* 0x0000ee00ff1477ac */ /* 0x000e640008000800 */
[----:B-1----:R-:W-:-:S05]  /*0700*/  @!P0 IMAD.WIDE.U32 R2, R0, 0x4, R2 ;  /* 0x0000000400028825 */ /* 0x002fca00078e0002 */
[----:B------:R-:W5:Y:S01]  /*0710*/  @!P0 LDG.E R18, desc[UR14][R2.64] ;  /* 0x0000000e02128981 */ /* 0x000f62000c1e1900 */
[----:B--2---:R-:W-:Y:S01]  /*0720*/  UIMAD.WIDE.U32 UR4, UR9, UR7, URZ ;  /* 0x00000007090472a5 */ /* 0x004fe2000f8e00ff */
[----:B------:R-:W-:Y:S01]  /*0730*/  HFMA2 R0, -RZ, RZ, 0, 5.9604644775390625e-08 ;  /* 0x00000001ff007431 */ /* 0x000fe200000001ff */
[----:B------:R-:W-:Y:S01]  /*0740*/  UISETP.GT.U32.AND UP0, UPT, UR9, 0x1ff, UPT ;  /* 0x000001ff0900788c */ /* 0x000fe2000bf04070 */
[----:B------:R-:W-:-:S04]  /*0750*/  IMAD.MOV.U32 R10, RZ, RZ, RZ ;  /* 0x000000ffff0a7224 */ /* 0x000fc800078e00ff */
[----:B------:R-:W-:Y:S02]  /*0760*/  UMOV UR11, UR5 ;  /* 0x00000005000b7c82 */ /* 0x000fe40008000000 */
[----:B------:R-:W-:Y:S02]  /*0770*/  UIADD3 UR7, UPT, UPT, -UR11, UR9, URZ ;  /* 0x000000090b077290 */ /* 0x000fe4000fffe1ff */
[----:B------:R-:W1:Y:S02]  /*0780*/  LDCU.64 UR4, c[0x0][0x778] ;  /* 0x0000ef00ff0477ac */ /* 0x000e640008000a00 */
[----:B---3--:R-:W-:-:S04]  /*0790*/  USHF.R.U32.HI UR7, URZ, UR8, UR7 ;  /* 0x00000008ff077299 */ /* 0x008fc80008011607 */
[----:B------:R-:W-:-:S04]  /*07a0*/  UIADD3 UR11, UPT, UPT, UR11, UR7, URZ ;  /* 0x000000070b0b7290 */ /* 0x000fc8000fffe0ff */
[----:B----4-:R-:W-:-:S03]  /*07b0*/  USHF.R.U32.HI UR11, URZ, UR10, UR11 ;  /* 0x0000000aff0b7299 */ /* 0x010fc6000801160b */
[----:B------:R-:W2:Y:S01]  /*07c0*/  LDCU.U8 UR7, c[0x0][0x780] ;  /* 0x0000f000ff0777ac */ /* 0x000ea20008000000 */
[----:B------:R-:W-:-:S04]  /*07d0*/  UIADD3 UR11, UPT, UPT, -UR11, URZ, URZ ;  /* 0x000000ff0b0b7290 */ /* 0x000fc8000fffe1ff */
[----:B------:R-:W-:-:S04]  /*07e0*/  UIMAD UR6, UR11, UR6, UR9 ;  /* 0x000000060b0672a4 */ /* 0x000fc8000f8e0209 */
[----:B-1----:R-:W-:-:S07]  /*07f0*/  UIMAD.WIDE.U32 UR16, UR6, UR5, URZ ;  /* 0x00000005061072a5 */ /* 0x002fce000f8e00ff */
[----:B------:R-:W-:Y:S02]  /*0800*/  UMOV UR5, UR17 ;  /* 0x0000001100057c82 */ /* 0x000fe40008000000 */
[----:B------:R-:W-:Y:S02]  /*0810*/  UIADD3 UR18, UPT, UPT, UR6, -UR5, URZ ;  /* 0x8000000506127290 */ /* 0x000fe4000fffe0ff */
[----:B------:R-:W1:Y:S02]  /*0820*/  LDCU.U8 UR17, c[0x0][0x774] ;  /* 0x0000ee80ff1177ac */ /* 0x000e640008000000 */
[----:B--2---:R-:W-:Y:S01]  /*0830*/  USHF.R.U32.HI UR18, URZ, UR7, UR18 ;  /* 0x00000007ff127299 */ /* 0x004fe20008011612 */
[----:B------:R-:W2:Y:S03]  /*0840*/  LDCU.U8 UR16, c[0x0][0x775] ;  /* 0x0000eea0ff1077ac */ /* 0x000ea60008000000 */
[----:B------:R-:W-:Y:S01]  /*0850*/  UIADD3 UR18, UPT, UPT, UR5, UR18, URZ ;  /* 0x0000001205127290 */ /* 0x000fe2000fffe0ff */
[----:B------:R-:W3:Y:S03]  /*0860*/  LDCU UR5, c[0x0][0x76c] ;  /* 0x0000ed80ff0577ac */ /* 0x000ee60008000800 */
[----:B-----5:R-:W-:-:S04]  /*0870*/  USHF.R.U32.HI UR18, URZ, UR13, UR18 ;  /* 0x0000000dff127299 */ /* 0x020fc80008011612 */
[----:B------:R-:W-:Y:S02]  /*0880*/  UIMAD.WIDE.U32 UR20, UR18, UR20, URZ ;  /* 0x00000014121472a5 */ /* 0x000fe4000f8e00ff */
[----:B------:R-:W-:-:S04]  /*0890*/  UIADD3 UR12, UPT, UPT, -UR18, URZ, URZ ;  /* 0x000000ff120c7290 */ /* 0x000fc8000fffe1ff */
[----:B------:R-:W-:Y:S01]  /*08a0*/  UIMAD UR4, UR12, UR4, UR6 ;  /* 0x000000040c0472a4 */ /* 0x000fe2000f8e0206 */
[----:B------:R-:W-:Y:S02]  /*08b0*/  UMOV UR19, UR21 ;  /* 0x0000001500137c82 */ /* 0x000fe40008000000 */
[----:B------:R-:W-:-:S03]  /*08c0*/  UIADD3 UR11, UPT, UPT, UR18, -UR19, URZ ;  /* 0x80000013120b7290 */ /* 0x000fc6000fffe0ff */
[----:B------:R-:W-:Y:S01]  /*08d0*/  MOV R5, UR4 ;  /* 0x0000000400057c02 */ /* 0x000fe20008000f00 */
[----:B-1----:R-:W-:-:S04]  /*08e0*/  USHF.R.U32.HI UR11, URZ, UR17, UR11 ;  /* 0x00000011ff0b7299 */ /* 0x002fc8000801160b */
[----:B------:R-:W-:-:S04]  /*08f0*/  UIADD3 UR11, UPT, UPT, UR19, UR11, URZ ;  /* 0x0000000b130b7290 */ /* 0x000fc8000fffe0ff */
[----:B--2---:R-:W-:-:S04]  /*0900*/  USHF.R.U32.HI UR11, URZ, UR16, UR11 ;  /* 0x00000010ff0b7299 */ /* 0x004fc8000801160b */
[----:B------:R-:W-:-:S04]  /*0910*/  UIADD3 UR11, UPT, UPT, -UR11, URZ, URZ ;  /* 0x000000ff0b0b7290 */ /* 0x000fc8000fffe1ff */
[----:B---3--:R-:W-:-:S06]  /*0920*/  UIMAD UR5, UR11, UR5, UR18 ;  /* 0x000000050b0572a4 */ /* 0x008fcc000f8e0212 */
[----:B------:R-:W-:Y:S01]  /*0930*/  IMAD.U32 R4, RZ, RZ, UR5 ;  /* 0x00000005ff047e24 */ /* 0x000fe2000f8e00ff */
[----:B------:R1:W2:Y:S01]  /*0940*/  SHFL.IDX PT, R2, R18, 0x7, 0x1f ;  /* 0x00e01f0012027f89 */ /* 0x0002a200000e0000 */
[----:B------:R-:W-:Y:S05]  /*0950*/  BRA.U UP0, `(.L_x_5) ;  /* 0x0000000500547547 */ /* 0x000fea000b800000 */
[----:B--2---:R-:W-:Y:S01]  /*0960*/  SHF.R.S32.HI R17, RZ, 0x1f, R2 ;  /* 0x0000001fff117819 */ /* 0x004fe20000011402 */
[----:B------:R-:W2:Y:S01]  /*0970*/  LDC R0, c[0x0][0x374] ;  /* 0x0000dd00ff007b82 */ /* 0x000ea20000000800 */
[----:B------:R-:W-:Y:S01]  /*0980*/  IMAD.U32 R19, RZ, RZ, UR9 ;  /* 0x00000009ff137e24 */ /* 0x000fe2000f8e00ff */
[----:B------:R-:W-:Y:S01]  /*0990*/  MOV R10, RZ ;  /* 0x000000ff000a7202 */ /* 0x000fe20000000f00 */
[----:B------:R-:W-:Y:S01]  /*09a0*/  IMAD.MOV.U32 R6, RZ, RZ, -0x1 ;  /* 0xffffffffff067424 */ /* 0x000fe200078e00ff */
[----:B------:R-:W-:Y:S02]  /*09b0*/  LEA.HI R17, R17, R2, RZ, 0x7 ;  /* 0x0000000211117211 */ /* 0x000fe400078f38ff */
[----:B------:R-:W-:Y:S02]  /*09c0*/  MOV R15, RZ ;  /* 0x000000ff000f7202 */ /* 0x000fe40000000f00 */
[----:B------:R-:W2:Y:S01]  /*09d0*/  LDC R7, c[0x0][0x370] ;  /* 0x0000dc00ff077b82 */ /* 0x000ea20000000800 */
[----:B------:R-:W-:-:S04]  /*09e0*/  LOP3.LUT R3, R17, 0xffffff80, RZ, 0xc0, !PT ;  /* 0xffffff8011037812 */ /* 0x000fc800078ec0ff */
[----:B------:R-:W-:-:S03]  /*09f0*/  ISETP.NE.AND P0, PT, R2, R3, PT ;  /* 0x000000030200720c */ /* 0x000fc60003f05270 */
[----:B------:R-:W3:Y:S01]  /*0a00*/  LDC R16, c[0x0][0x378] ;  /* 0x0000de00ff107b82 */ /* 0x000ee20000000800 */
[----:B------:R-:W-:-:S07]  /*0a10*/  ISETP.LT.AND P0, PT, R2, RZ, P0 ;  /* 0x000000ff0200720c */ /* 0x000fce0000701270 */
[----:B------:R-:W4:Y:S08]  /*0a20*/  LDC R12, c[0x0][0x770] ;  /* 0x0001dc00ff0c7b82 */ /* 0x000f300000000800 */
[----:B------:R-:W1:Y:S01]  /*0a30*/  LDC R11, c[0x0][0x76c] ;  /* 0x0001db00ff0b7b82 */ /* 0x000e620000000800 */
[----:B--2---:R-:W-:Y:S01]  /*0a40*/  IMAD R7, R0, R7, RZ ;  /* 0x0000000700077224 */ /* 0x004fe200078e02ff */
[----:B------:R-:W-:-:S02]  /*0a50*/  SHF.R.S32.HI R0, RZ, 0x7, R17 ;  /* 0x00000007ff007819 */ /* 0x000fc40000011411 */
[----:B------:R-:W-:-:S03]  /*0a60*/  LEA.HI.SX32 R17, R17, 0xffffffff, 0x19 ;  /* 0xffffffff11117811 */ /* 0x000fc600078fcaff */
[----:B------:R-:W-:Y:S01]  /*0a70*/  @!P0 IMAD.MOV R17, RZ, RZ, R0 ;  /* 0x000000ffff118224 */ /* 0x000fe200078e0200 */
[----:B------:R-:W2:Y:S01]  /*0a80*/  LDC.64 R8, c[0x0][0x760] ;  /* 0x0001d800ff087b82 */ /* 0x000ea20000000a00 */
[----:B---3--:R-:W-:Y:S02]  /*0a90*/  IMAD R16, R7, R16, RZ ;  /* 0x0000001007107224 */ /* 0x008fe400078e02ff */
[----:B------:R-:W-:-:S05]  /*0aa0*/  IMAD.MOV.U32 R0, RZ, RZ, 0x1 ;  /* 0x00000001ff007424 */ /* 0x000fca00078e00ff */
[----:B------:R-:W3:Y:S02]  /*0ab0*/  LDC.64 R2, c[0x0][0x778] ;  /* 0x0001de00ff027b82 */ /* 0x000ee40000000a00 */
.L_x_10:
[----:B------:R-:W-:-:S13]  /*0ac0*/  ISETP.GE.AND P0, PT, R4, R17, PT ;  /* 0x000000110400720c */ /* 0x000fda0003f06270 */
[----:B------:R-:W-:Y:S05]  /*0ad0*/  @P0 BRA `(.L_x_6) ;  /* 0x0000000000940947 */ /* 0x000fea0003800000 */
[----:B------:R-:W-:-:S04]  /*0ae0*/  SHF.L.U32 R7, R4, 0x7, RZ ;  /* 0x0000000704077819 */ /* 0x000fc800000006ff */
[----:B------:R-:W-:-:S13]  /*0af0*/  ISETP.GE.AND P0, PT, R7, R15, PT ;  /* 0x0000000f0700720c */ /* 0x000fda0003f06270 */
[----:B------:R-:W-:Y:S05]  /*0b00*/  @!P0 BRA `(.L_x_7) ;  /* 0x0000000000388947 */ /* 0x000fea0003800000 */
[----:B------:R-:W-:Y:S01]  /*0b10*/  VIADD R13, R6, 0x1 ;  /* 0x00000001060d7836 */ /* 0x000fe20000000000 */
[----:B------:R-:W-:-:S04]  /*0b20*/  MOV R6, 0xffffffff ;  /* 0xffffffff00067802 */ /* 0x000fc80000000f00 */
[----:B------:R-:W-:-:S13]  /*0b30*/  ISETP.GT.U32.AND P0, PT, R13, 0x1f, PT ;  /* 0x0000001f0d00780c */ /* 0x000fda0003f04070 */
[----:B------:R-:W-:Y:S05]  /*0b40*/  @P0 BRA `(.L_x_8) ;  /* 0x0000000000240947 */ /* 0x000fea0003800000 */
[----:B------:R-:W-:Y:S01]  /*0b50*/  ISETP.GT.AND P0, PT, R18, R7, PT ;  /* 0x000000071200720c */ /* 0x000fe20003f04270 */
[----:B------:R-:W-:-:S05]  /*0b60*/  IMAD.MOV.U32 R6, RZ, RZ, -0x1 ;  /* 0xffffffffff067424 */ /* 0x000fca00078e00ff */
[----:B------:R-:W-:-:S07]  /*0b70*/  SHF.L.U32 R6, R6, R13, RZ ;  /* 0x0000000d06067219 */ /* 0x000fce00000006ff */
[----:B------:R-:W-:-:S04]  /*0b80*/  VOTE.ANY R7, PT, P0 ;  /* 0x0000000000077806 */ /* 0x000fc800000e0100 */
[----:B------:R-:W-:-:S05]  /*0b90*/  LOP3.LUT P0, R7, R7, RZ, R6, 0xa0, !PT ;  /* 0x000000ff07077212 */ /* 0x000fca000780a006 */
[----:B------:R-:W-:-:S05]  /*0ba0*/  VIADD R6, R7, 0xffffffff ;  /* 0xffffffff07067836 */ /* 0x000fca0000000000 */
[----:B------:R-:W-:-:S04]  /*0bb0*/  LOP3.LUT R7, R7, R6, RZ, 0xc, !PT ;  /* 0x0000000607077212 */ /* 0x000fc800078e0cff */
[----:B------:R-:W5:Y:S02]  /*0bc0*/  POPC R6, R7 ;  /* 0x0000000700067309 */ /* 0x000f640000000000 */
[----:B-----5:R-:W-:-:S07]  /*0bd0*/  SEL R6, R6, 0xffffffff, P0 ;  /* 0xffffffff06067807 */ /* 0x020fce0000000000 */
.L_x_8:
[----:B------:R4:W3:Y:S02]  /*0be0*/  SHFL.IDX PT, R15, R18, R6, 0x1f ;  /* 0x00001f06120f7589 */ /* 0x0008e400000e0000 */
.L_x_7:
[----:B------:R-:W5:Y:S01]  /*0bf0*/  S2R R13, SR_CgaCtaId ;  /* 0x00000000000d7919 */ /* 0x000f620000008800 */
[----:B------:R-:W-:Y:S01]  /*0c00*/  MOV R14, 0x400 ;  /* 0x00000400000e7802 */ /* 0x000fe20000000f00 */
[----:B------:R-:W-:-:S03]  /*0c10*/  IMAD.U32 R21, R0, -0x80000000, RZ ;  /* 0x8000000000157824 */ /* 0x000fc600078e00ff */
[----:B-----5:R-:W-:-:S05]  /*0c20*/  LEA R13, R13, R14, 0x18 ;  /* 0x0000000e0d0d7211 */ /* 0x020fca00078ec0ff */
[----:B------:R-:W-:-:S04]  /*0c30*/  IMAD R14, R10, 0x8, R13 ;  /* 0x000000080a0e7824 */ /* 0x000fc800078e020d */
[----:B------:R-:W5:Y:S02]  /*0c40*/  SYNCS.PHASECHK.TRANS64.TRYWAIT P0, [R14+URZ+0x50], R21 ;  /* 0x000050150e0075a7 */ /* 0x000f6400080011ff */
[----:B-----5:R-:W-:Y:S05]  /*0c50*/  @!P0 BRA `(.L_x_9) ;  /* 0x00000038006c8947 */ /* 0x020fea0003800000 */
.L_x_59:
[----:B------:R-:W-:Y:S01]  /*0c60*/  ELECT P0, URZ, PT ;  /* 0x0000000000ff782f */ /* 0x000fe20003800000 */
[----:B------:R-:W-:-:S12]  /*0c70*/  IMAD.MOV.U32 R7, RZ, RZ, 0x1 ;  /* 0x00000001ff077424 */ /* 0x000fd800078e00ff */
[C---:B------:R-:W-:Y:S02]  /*0c80*/  @P0 IMAD R13, R10.reuse, 0x10, R13 ;  /* 0x000000100a0d0824 */ /* 0x040fe400078e020d */
[----:B------:R-:W-:-:S03]  /*0c90*/  VIADD R10, R10, 0x1 ;  /* 0x000000010a0a7836 */ /* 0x000fc60000000000 */
[----:B------:R4:W-:Y:S02]  /*0ca0*/  @P0 STS.128 [R13+0x2c810], R4 ;  /* 0x02c810040d000388 */ /* 0x0009e40000000c00 */
[----:B------:R-:W-:Y:S01]  /*0cb0*/  ISETP.NE.AND P0, PT, R10, 0x2, PT ;  /* 0x000000020a00780c */ /* 0x000fe20003f05270 */
[----:B------:R5:W-:Y:S06]  /*0cc0*/  MEMBAR.ALL.CTA ;  /* 0x0000000000007992 */ /* 0x000bec0000008000 */
[----:B-----5:R-:W5:Y:S01]  /*0cd0*/  FENCE.VIEW.ASYNC.S ;  /* 0x00000000000073c6 */ /* 0x020f620000000000 */
[----:B----4-:R-:W-:-:S02]  /*0ce0*/  SEL R21, RZ, 0x1, P0 ;  /* 0x00000001ff157807 */ /* 0x010fc40000000000 */
[----:B------:R-:W-:Y:S02]  /*0cf0*/  SEL R10, R10, RZ, P0 ;  /* 0x000000ff0a0a7207 */ /* 0x000fe40000000000 */
[----:B------:R-:W-:Y:S01]  /*0d00*/  LOP3.LUT R0, R0, R21, RZ, 0x3c, !PT ;  /* 0x0000001500007212 */ /* 0x000fe200078e3cff */
[----:B-----5:R-:W-:Y:S06]  /*0d10*/  BAR.SYNC.DEFER_BLOCKING 0x4, 0x20 ;  /* 0x0100800000007b1d */ /* 0x020fec0000010000 */
[----:B------:R4:W-:Y:S02]  /*0d20*/  SYNCS.ARRIVE.TRANS64.ART0 RZ, [R14+URZ+0x40], R7 ;  /* 0x000040070eff79a7 */ /* 0x0009e400085000ff */
.L_x_6:
[----:B------:R-:W-:-:S04]  /*0d30*/  IMAD.IADD R19, R16, 0x1, R19 ;  /* 0x0000000110137824 */ /* 0x000fc800078e0213 */
[C---:B--2---:R-:W-:Y:S01]  /*0d40*/  IMAD.HI.U32 R5, R19.reuse, R9, RZ ;  /* 0x0000000913057227 */ /* 0x044fe200078e00ff */
[----:B------:R-:W-:-:S03]  /*0d50*/  ISETP.GE.AND P0, PT, R19, 0x200, PT ;  /* 0x000002001300780c */ /* 0x000fc60003f06270 */
[----:B------:R-:W-:-:S05]  /*0d60*/  IMAD.IADD R4, R19, 0x1, -R5 ;  /* 0x0000000113047824 */ /* 0x000fca00078e0a05 */
[----:B------:R-:W-:-:S04]  /*0d70*/  SHF.R.U32.HI R4, RZ, UR8, R4 ;  /* 0x00000008ff047c19 */ /* 0x000fc80008011604 */
[----:B------:R-:W-:-:S04]  /*0d80*/  IADD3 R4, PT, PT, R5, R4, RZ ;  /* 0x0000000405047210 */ /* 0x000fc80007ffe0ff */
[----:B----4-:R-:W-:-:S05]  /*0d90*/  SHF.R.U32.HI R14, RZ, UR10, R4 ;  /* 0x0000000aff0e7c19 */ /* 0x010fca0008011604 */
[----:B------:R-:W-:-:S04]  /*0da0*/  IMAD.MOV R14, RZ, RZ, -R14 ;  /* 0x000000ffff0e7224 */ /* 0x000fc800078e0a0e */
[----:B------:R-:W-:-:S04]  /*0db0*/  IMAD R14, R8, R14, R19 ;  /* 0x0000000e080e7224 */ /* 0x000fc800078e0213 */
[----:B---3--:R-:W-:-:S05]  /*0dc0*/  IMAD.HI.U32 R5, R14, R3, RZ ;  /* 0x000000030e057227 */ /* 0x008fca00078e00ff */
[----:B------:R-:W-:-:S04]  /*0dd0*/  IADD3 R4, PT, PT, R14, -R5, RZ ;  /* 0x800000050e047210 */ /* 0x000fc80007ffe0ff */
[----:B------:R-:W-:-:S05]  /*0de0*/  SHF.R.U32.HI R4, RZ, UR7, R4 ;  /* 0x00000007ff047c19 */ /* 0x000fca0008011604 */
[----:B------:R-:W-:-:S05]  /*0df0*/  IMAD.IADD R4, R5, 0x1, R4 ;  /* 0x0000000105047824 */ /* 0x000fca00078e0204 */
[----:B------:R-:W-:-:S05]  /*0e00*/  SHF.R.U32.HI R7, RZ, UR13, R4 ;  /* 0x0000000dff077c19 */ /* 0x000fca0008011604 */
[----:B------:R-:W-:-:S05]  /*0e10*/  IMAD.HI.U32 R5, R7, R12, RZ ;  /* 0x0000000c07057227 */ /* 0x000fca00078e00ff */
[----:B------:R-:W-:-:S04]  /*0e20*/  IADD3 R4, PT, PT, R7, -R5, RZ ;  /* 0x8000000507047210 */ /* 0x000fc80007ffe0ff */
[----:B------:R-:W-:-:S05]  /*0e30*/  SHF.R.U32.HI R4, RZ, UR17, R4 ;  /* 0x00000011ff047c19 */ /* 0x000fca0008011604 */
[----:B------:R-:W-:Y:S01]  /*0e40*/  IMAD.IADD R4, R5, 0x1, R4 ;  /* 0x0000000105047824 */ /* 0x000fe200078e0204 */
[----:B------:R-:W-:-:S04]  /*0e50*/  IADD3 R5, PT, PT, -R7, RZ, RZ ;  /* 0x000000ff07057210 */ /* 0x000fc80007ffe1ff */
[----:B------:R-:W-:Y:S01]  /*0e60*/  SHF.R.U32.HI R4, RZ, UR16, R4 ;  /* 0x00000010ff047c19 */ /* 0x000fe20008011604 */
[----:B------:R-:W-:-:S03]  /*0e70*/  IMAD R5, R2, R5, R14 ;  /* 0x0000000502057224 */ /* 0x000fc600078e020e */
[----:B------:R-:W-:-:S05]  /*0e80*/  IADD3 R4, PT, PT, -R4, RZ, RZ ;  /* 0x000000ff04047210 */ /* 0x000fca0007ffe1ff */
[----:B-1----:R-:W-:Y:S01]  /*0e90*/  IMAD R4, R11, R4, R7 ;  /* 0x000000040b047224 */ /* 0x002fe200078e0207 */
[----:B------:R-:W-:Y:S06]  /*0ea0*/  @!P0 BRA `(.L_x_10) ;  /* 0xfffffffc00048947 */ /* 0x000fec000383ffff */
.L_x_5:
[----:B------:R-:W3:Y:S01]  /*0eb0*/  S2R R3, SR_CgaCtaId ;  /* 0x0000000000037919 */ /* 0x000ee20000008800 */
[----:B--2---:R-:W-:Y:S01]  /*0ec0*/  MOV R2, 0x400 ;  /* 0x0000040000027802 */ /* 0x004fe20000000f00 */
[----:B------:R-:W-:Y:S01]  /*0ed0*/  IMAD.U32 R6, R0, -0x80000000, RZ ;  /* 0x8000000000067824 */ /* 0x000fe200078e00ff */
[C---:B------:R-:W-:Y:S01]  /*0ee0*/  ISETP.NE.AND P0, PT, R10.reuse, 0x1, PT ;  /* 0x000000010a00780c */ /* 0x040fe20003f05270 */
[----:B------:R-:W-:-:S05]  /*0ef0*/  VIADD R8, R10, 0x2 ;  /* 0x000000020a087836 */ /* 0x000fca0000000000 */
[----:B------:R-:W-:Y:S02]  /*0f00*/  SEL R8, R8, 0x1, P0 ;  /* 0x0000000108087807 */ /* 0x000fe40000000000 */
[----:B---3--:R-:W-:-:S05]  /*0f10*/  LEA R3, R3, R2, 0x18 ;  /* 0x0000000203037211 */ /* 0x008fca00078ec0ff */
[----:B------:R-:W-:-:S04]  /*0f20*/  IMAD R2, R10, 0x8, R3 ;  /* 0x000000080a027824 */ /* 0x000fc800078e0203 */
[----:B------:R-:W2:Y:S02]  /*0f30*/  SYNCS.PHASECHK.TRANS64.TRYWAIT P1, [R2+URZ+0x50], R6 ;  /* 0x00005006020075a7 */ /* 0x000ea400080211ff */
[----:B--2---:R-:W-:Y:S05]  /*0f40*/  @!P1 BRA `(.L_x_11) ;  /* 0x0000003400c89947 */ /* 0x004fea0003800000 */
.L_x_61:
[----:B------:R-:W-:Y:S02]  /*0f50*/  ELECT P2, URZ, PT ;  /* 0x0000000000ff782f */ /* 0x000fe40003840000 */
[----:B------:R-:W-:Y:S01]  /*0f60*/  ISETP.NE.AND P0, PT, R8, 0x2, PT ;  /* 0x000000020800780c */ /* 0x000fe20003f05270 */
[----:B--2---:R-:W-:-:S03]  /*0f70*/  IMAD.MOV.U32 R7, RZ, RZ, RZ ;  /* 0x000000ffff077224 */ /* 0x004fc600078e00ff */
[----:B------:R-:W-:Y:S02]  /*0f80*/  ISETP.EQ.XOR P1, PT, R10, 0x1, !P0 ;  /* 0x000000010a00780c */ /* 0x000fe40004722a70 */
[----:B------:R-:W-:Y:S02]  /*0f90*/  SEL R8, R8, RZ, P0 ;  /* 0x000000ff08087207 */ /* 0x000fe40000000000 */
[----:B------:R-:W-:-:S03]  /*0fa0*/  SEL R9, RZ, 0x1, !P1 ;  /* 0x00000001ff097807 */ /* 0x000fc60004800000 */
[--C-:B------:R-:W-:Y:S01]  /*0fb0*/  IMAD R8, R8, 0x8, R3.reuse ;  /* 0x0000000808087824 */ /* 0x100fe200078e0203 */
[----:B------:R-:W-:Y:S01]  /*0fc0*/  LOP3.LUT R9, R0, R9, RZ, 0x3c, !PT ;  /* 0x0000000900097212 */ /* 0x000fe200078e3cff */
[----:B------:R-:W-:Y:S02]  /*0fd0*/  @P2 IMAD R10, R10, 0x10, R3 ;  /* 0x000000100a0a2824 */ /* 0x000fe400078e0203 */
[----:B------:R-:W-:Y:S02]  /*0fe0*/  @P2 IMAD.MOV.U32 R6, RZ, RZ, -0x1 ;  /* 0xffffffffff062424 */ /* 0x000fe400078e00ff */
[----:B------:R-:W-:Y:S02]  /*0ff0*/  IMAD.MOV.U32 R3, RZ, RZ, 0x1 ;  /* 0x00000001ff037424 */ /* 0x000fe400078e00ff */
[----:B------:R-:W-:Y:S01]  /*1000*/  IMAD.U32 R12, R9, -0x80000000, RZ ;  /* 0x80000000090c7824 */ /* 0x000fe200078e00ff */
[----:B------:R2:W-:Y:S01]  /*1010*/  @P2 STS.128 [R10+0x2c810], R4 ;  /* 0x02c810040a002388 */ /* 0x0005e20000000c00 */
[----:B------:R3:W-:Y:S06]  /*1020*/  MEMBAR.ALL.CTA ;  /* 0x0000000000007992 */ /* 0x0007ec0000008000 */
[----:B---3--:R-:W3:Y:S02]  /*1030*/  FENCE.VIEW.ASYNC.S ;  /* 0x00000000000073c6 */ /* 0x008ee40000000000 */
[----:B---3--:R-:W-:Y:S06]  /*1040*/  BAR.SYNC.DEFER_BLOCKING 0x4, 0x20 ;  /* 0x0100800000007b1d */ /* 0x008fec0000010000 */
[----:B------:R2:W-:Y:S01]  /*1050*/  SYNCS.ARRIVE.TRANS64.ART0 RZ, [R2+URZ+0x40], R3 ;  /* 0x0000400302ff79a7 */ /* 0x0005e200085000ff */
[----:B------:R-:W3:Y:S02]  /*1060*/  SYNCS.PHASECHK.TRANS64.TRYWAIT P0, [R8+URZ+0x50], R12 ;  /* 0x0000500c080075a7 */ /* 0x000ee400080011ff */
[----:B--23--:R-:W-:Y:S05]  /*1070*/  @!P0 BRA `(.L_x_12) ;  /* 0x0000003400948947 */ /* 0x00cfea0003800000 */
.L_x_4:
[----:B------:R-:W-:-:S13]  /*1080*/  ISETP.NE.AND P0, PT, R123, 0x5, PT ;  /* 0x000000057b00780c */ /* 0x000fda0003f05270 */
[----:B------:R-:W-:Y:S05]  /*1090*/  @P0 BRA `(.L_x_13) ;  /* 0x0000000400e80947 */ /* 0x000fea0003800000 */
[----:B------:R-:W3:Y:S01]  /*10a0*/  S2UR UR23, SR_CgaCtaId ;  /* 0x00000000001779c3 */ /* 0x000ee20000008800 */
[----:B------:R-:W-:Y:S02]  /*10b0*/  UMOV UR4, 0x400 ;  /* 0x0000040000047882 */ /* 0x000fe40000000000 */
[----:B---3--:R-:W-:-:S09]  /*10c0*/  ULEA UR23, UR23, UR4, 0x18 ;  /* 0x0000000417177291 */ /* 0x008fd2000f8ec0ff */
[----:B------:R-:W3:Y:S02]  /*10d0*/  SYNCS.PHASECHK.TRANS64.TRYWAIT P0, [UR23+0x40], RZ ;  /* 0x000040ffff0075a7 */ /* 0x000ee40008001117 */
[----:B---3--:R-:W-:Y:S05]  /*10e0*/  @!P0 BRA `(.L_x_14) ;  /* 0x0000003400908947 */ /* 0x008fea0003800000 */
.L_x_64:
[----:B------:R-:W4:Y:S01]  /*10f0*/  LDS.128 R4, [UR23+0x2c810] ;  /* 0x02c81017ff047984 */ /* 0x000f220008000c00 */
[----:B---3--:R-:W-:Y:S01]  /*1100*/  HFMA2 R0, -RZ, RZ, 0, 5.9604644775390625e-08 ;  /* 0x00000001ff007431 */ /* 0x008fe200000001ff */
[----:B------:R-:W-:Y:S01]  /*1110*/  UMOV UR31, 0x1 ;  /* 0x00000001001f7882 */ /* 0x000fe20000000000 */
[----:B------:R-:W-:Y:S01]  /*1120*/  UMOV UR30, URZ ;  /* 0x000000ff001e7c82 */ /* 0x000fe20008000000 */
[----:B------:R3:W-:Y:S06]  /*1130*/  MEMBAR.ALL.CTA ;  /* 0x0000000000007992 */ /* 0x0007ec0000008000 */
[----:B---3--:R-:W3:Y:S02]  /*1140*/  FENCE.VIEW.ASYNC.S ;  /* 0x00000000000073c6 */ /* 0x008ee40000000000 */
[----:B---3--:R3:W-:Y:S01]  /*1150*/  SYNCS.ARRIVE.TRANS64.ART0 RZ, [UR23+0x50], R0 ;  /* 0x00005000ffff79a7 */ /* 0x0087e20008500017 */
[----:B----4-:R-:W-:-:S13]  /*1160*/  ISETP.NE.AND P0, PT, R7, 0x1, PT ;  /* 0x000000010700780c */ /* 0x010fda0003f05270 */
[----:B---3--:R-:W-:Y:S05]  /*1170*/  @P0 BRA `(.L_x_15) ;  /* 0x0000000400700947 */ /* 0x008fea0003800000 */
[----:B------:R-:W3:Y:S01]  /*1180*/  LDCU.64 UR4, c[0x0][0x348] ;  /* 0x00006900ff0477ac */ /* 0x000ee20008000a00 */
[----:B------:R-:W-:Y:S01]  /*1190*/  R2UR UR12, R5 ;  /* 0x00000000050c72ca */ /* 0x000fe200000e0000 */
[----:B--2---:R-:W-:Y:S01]  /*11a0*/  IMAD.MOV.U32 R8, RZ, RZ, 0x1 ;  /* 0x00000001ff087424 */ /* 0x004fe200078e00ff */
[----:B------:R-:W-:Y:S01]  /*11b0*/  R2UR UR20, R4 ;  /* 0x00000000041472ca */ /* 0x000fe200000e0000 */
[----:B------:R-:W-:Y:S01]  /*11c0*/  IMAD.MOV.U32 R2, RZ, RZ, RZ ;  /* 0x000000ffff027224 */ /* 0x000fe200078e00ff */
[----:B------:R-:W-:Y:S01]  /*11d0*/  R2UR UR28, R6 ;  /* 0x00000000061c72ca */ /* 0x000fe200000e0000 */
[----:B------:R-:W-:Y:S01]  /*11e0*/  UMOV UR31, 0x1 ;  /* 0x00000001001f7882 */ /* 0x000fe20000000000 */
[----:B------:R-:W-:Y:S01]  /*11f0*/  UMOV UR30, URZ ;  /* 0x000000ff001e7c82 */ /* 0x000fe20008000000 */
[----:B------:R-:W-:Y:S01]  /*1200*/  UMOV UR18, URZ ;  /* 0x000000ff00127c82 */ /* 0x000fe20008000000 */
[----:B------:R-:W-:Y:S01]  /*1210*/  UMOV UR10, URZ ;  /* 0x000000ff000a7c82 */ /* 0x000fe20008000000 */
[----:B---3--:R-:W-:-:S02]  /*1220*/  UIADD3 UR38, UP3, UPT, UR4, 0x40, URZ ;  /* 0x0000004004267890 */ /* 0x008fc4000ff7e0ff */
[----:B------:R-:W-:Y:S02]  /*1230*/  UIADD3 UR36, UP2, UPT, UR4, 0xc0, URZ ;  /* 0x000000c004247890 */ /* 0x000fe4000ff5e0ff */
[----:B------:R-:W-:Y:S02]  /*1240*/  UIADD3 UR34, UP1, UPT, UR4, 0x140, URZ ;  /* 0x0000014004227890 */ /* 0x000fe4000ff3e0ff */
[----:B------:R-:W-:Y:S02]  /*1250*/  UIADD3 UR32, UP0, UPT, UR4, 0x1c0, URZ ;  /* 0x000001c004207890 */ /* 0x000fe4000ff1e0ff */
[----:B------:R-:W-:Y:S02]  /*1260*/  UIADD3.X UR39, UPT, UPT, URZ, UR5, URZ, UP3, !UPT ;  /* 0x00000005ff277290 */ /* 0x000fe40009ffe4ff */
[----:B------:R-:W-:Y:S02]  /*1270*/  UIADD3.X UR37, UPT, UPT, URZ, UR5, URZ, UP2, !UPT ;  /* 0x00000005ff257290 */ /* 0x000fe400097fe4ff */
[----:B------:R-:W-:-:S02]  /*1280*/  UIADD3.X UR35, UPT, UPT, URZ, UR5, URZ, UP1, !UPT ;  /* 0x00000005ff237290 */ /* 0x000fc40008ffe4ff */
[----:B------:R-:W-:-:S12]  /*1290*/  UIADD3.X UR33, UPT, UPT, URZ, UR5, URZ, UP0, !UPT ;  /* 0x00000005ff217290 */ /* 0x000fd800087fe4ff */
.L_x_20:
[----:B------:R-:W-:Y:S01]  /*12a0*/  USHF.L.U32 UR4, UR31, 0x1f, URZ ;  /* 0x0000001f1f047899 */ /* 0x000fe200080006ff */
[----:B------:R-:W-:Y:S01]  /*12b0*/  HFMA2 R3, -RZ, RZ, 0, -16 ;  /* 0x0000cc00ff037431 */ /* 0x000fe200000001ff */
[----:B------:R-:W-:Y:S02]  /*12c0*/  ULEA UR5, UR30, UR23, 0x3 ;  /* 0x000000171e057291 */ /* 0x000fe4000f8e18ff */
[----:B------:R-:W-:Y:S02]  /*12d0*/  USHF.L.U32 UR27, UR12, 0x8, URZ ;  /* 0x000000080c1b7899 */ /* 0x000fe400080006ff */
[----:B------:R-:W-:Y:S01]  /*12e0*/  MOV R0, UR4 ;  /* 0x0000000400007c02 */ /* 0x000fe20008000f00 */
[----:B------:R-:W-:Y:S02]  /*12f0*/  USHF.L.U32 UR7, UR20, 0x7, URZ ;  /* 0x0000000714077899 */ /* 0x000fe400080006ff */
[----:B------:R-:W-:Y:S02]  /*1300*/  UIADD3 UR12, UPT, UPT, UR12, UR12, URZ ;  /* 0x0000000c0c0c7290 */ /* 0x000fe4000fffe0ff */
[----:B--2---:R2:W3:Y:S01]  /*1310*/  SYNCS.PHASECHK.TRANS64.TRYWAIT P2, [UR5+0x18], R0 ;  /* 0x00001800ff0075a7 */ /* 0x0044e20008041105 */
[----:B------:R-:W-:-:S09]  /*1320*/  UMOV UR29, URZ ;  /* 0x000000ff001d7c82 */ /* 0x000fd20008000000 */
.L_x_18:
[----:B----4-:R-:W-:Y:S02]  /*1330*/  USHF.L.U32 UR6, UR29, 0x8, URZ ;  /* 0x000000081d067899 */ /* 0x010fe400080006ff */
[----:B------:R-:W-:Y:S02]  /*1340*/  ULEA UR5, UR30, UR23, 0x3 ;  /* 0x000000171e057291 */ /* 0x000fe4000f8e18ff */
[----:B------:R-:W-:Y:S02]  /*1350*/  USHF.L.U32 UR4, UR30, 0xf, URZ ;  /* 0x0000000f1e047899 */ /* 0x000fe400080006ff */
[----:B------:R-:W-:Y:S02]  /*1360*/  USHF.L.U32 UR24, UR30, 0x10, URZ ;  /* 0x000000101e187899 */ /* 0x000fe400080006ff */
[----:B------:R-:W-:Y:S02]  /*1370*/  ULEA UR16, UR30, UR23, 0xa ;  /* 0x000000171e107291 */ /* 0x000fe4000f8e50ff */
[----:B------:R-:W-:-:S02]  /*1380*/  ULEA UR8, UR30, UR23, 0xb ;  /* 0x000000171e087291 */ /* 0x000fc4000f8e58ff */
[----:B------:R-:W-:Y:S02]  /*1390*/  UIADD3 UR21, UPT, UPT, UR30, 0x1, URZ ;  /* 0x000000011e157890 */ /* 0x000fe4000fffe0ff */
[----:B------:R-:W-:Y:S02]  /*13a0*/  UISETP.GT.U32.AND UP0, UPT, UR29, 0xe, UPT ;  /* 0x0000000e1d00788c */ /* 0x000fe4000bf04070 */
[----:B------:R-:W-:Y:S02]  /*13b0*/  UIADD3 UR19, UPT, UPT, UR29, UR29, URZ ;  /* 0x0000001d1d137290 */ /* 0x000fe4000fffe0ff */
[----:B------:R-:W-:Y:S02]  /*13c0*/  ULEA.HI.SX32 UR4, UR4, UR23, 0x1f ;  /* 0x0000001704047291 */ /* 0x000fe4000f8ffaff */
[----:B------:R-:W-:Y:S02]  /*13d0*/  ULEA.HI.SX32 UR24, UR24, UR23, 0x1f ;  /* 0x0000001718187291 */ /* 0x000fe4000f8ffaff */
[----:B------:R-:W-:-:S02]  /*13e0*/  UIADD3 UR16, UPT, UPT, UR16, 0x2a400, URZ ;  /* 0x0002a40010107890 */ /* 0x000fc4000fffe0ff */
[----:B------:R-:W-:Y:S02]  /*13f0*/  UIADD3 UR8, UPT, UPT, UR8, 0x2b000, URZ ;  /* 0x0002b00008087890 */ /* 0x000fe4000fffe0ff */
[----:B------:R-:W-:Y:S01]  /*1400*/  UISETP.NE.AND UP1, UPT, UR21, 0x3, UPT ;  /* 0x000000031500788c */ /* 0x000fe2000bf25270 */
[----:B------:R-:W-:Y:S01]  /*1410*/  UMOV UR13, UR28 ;  /* 0x0000001c000d7c82 */ /* 0x000fe20008000000 */
[----:B------:R-:W-:Y:S01]  /*1420*/  UMOV UR25, UR5 ;  /* 0x0000000500197c82 */ /* 0x000fe20008000000 */
[----:B------:R-:W-:Y:S01]  /*1430*/  UMOV UR26, UR6 ;  /* 0x00000006001a7c82 */ /* 0x000fe20008000000 */
[----:B------:R-:W-:Y:S01]  /*1440*/  UMOV UR17, UR5 ;  /* 0x0000000500117c82 */ /* 0x000fe20008000000 */
[----:B------:R-:W-:Y:S01]  /*1450*/  UMOV UR9, UR5 ;  /* 0x0000000500097c82 */ /* 0x000fe20008000000 */
[----:B--23--:R-:W-:Y:S05]  /*1460*/  @P2 BRA `(.L_x_16) ;  /* 0x0000000000102947 */ /* 0x00cfea0003800000 */
[----:B------:R-:W-:-:S06]  /*1470*/  USHF.L.U32 UR11, UR31, 0x1f, URZ ;  /* 0x0000001f1f0b7899 */ /* 0x000fcc00080006ff */
[----:B--2---:R-:W-:-:S04]  /*1480*/  MOV R0, UR11 ;  /* 0x0000000b00007c02 */ /* 0x004fc80008000f00 */
[----:B------:R-:W2:Y:S02]  /*1490*/  SYNCS.PHASECHK.TRANS64.TRYWAIT P0, [UR5+0x18], R0 ;  /* 0x00001800ff0075a7 */ /* 0x000ea40008001105 */
[----:B--2---:R-:W-:Y:S05]  /*14a0*/  @!P0 BRA `(.L_x_17) ;  /* 0x0000003000b88947 */ /* 0x004fea0003800000 */
.L_x_16:
[----:B------:R-:W-:Y:S02]  /*14b0*/  ELECT P1, URZ, PT ;  /* 0x0000000000ff782f */ /* 0x000fe40003820000 */
[----:B------:R-:W-:Y:S01]  /*14c0*/  PLOP3.LUT P0, PT, PT, PT, UP0, 0x80, 0x8 ;  /* 0x000000000008781c */ /* 0x000fe20003f0f008 */
[----:B------:R-:W-:Y:S01]  /*14d0*/  USEL UR11, URZ, 0x1, UP1 ;  /* 0x00000001ff0b7887 */ /* 0x000fe20008800000 */
[----:B------:R-:W-:Y:S01]  /*14e0*/  PLOP3.LUT P2, PT, PT, PT, PT, 0x80, 0x8 ;  /* 0x000000000008781c */ /* 0x000fe20003f4f070 */
[----:B------:R-:W-:Y:S02]  /*14f0*/  USEL UR30, UR21, URZ, UP1 ;  /* 0x000000ff151e7287 */ /* 0x000fe40008800000 */
[----:B------:R-:W-:Y:S02]  /*1500*/  ULOP3.LUT UR31, UR31, UR11, URZ, 0x3c, !UPT ;  /* 0x0000000b1f1f7292 */ /* 0x000fe4000f8e3cff */
[----:B------:R-:W-:Y:S02]  /*1510*/  UIADD3 UR4, UPT, UPT, UR4, 0x6400, URZ ;  /* 0x0000640004047890 */ /* 0x000fe4000fffe0ff */
[----:B------:R-:W-:-:S02]  /*1520*/  UIADD3 UR24, UPT, UPT, UR24, 0x12400, URZ ;  /* 0x0001240018187890 */ /* 0x000fc4000fffe0ff */
[----:B------:R-:W-:Y:S01]  /*1530*/  @!UP0 USHF.L.U32 UR21, UR31, 0x1f, URZ ;  /* 0x0000001f1f158899 */ /* 0x000fe200080006ff */
[----:B------:R4:W-:Y:S01]  /*1540*/  @P1 SYNCS.ARRIVE.TRANS64 RZ, [UR5], R3 ;  /* 0x00000003ffff19a7 */ /* 0x0009e20008000005 */
[----:B------:R-:W-:Y:S01]  /*1550*/  @!UP0 ULEA UR22, UR30, UR23, 0x3 ;  /* 0x000000171e168291 */ /* 0x000fe2000f8e18ff */
[----:B------:R-:W-:Y:S02]  /*1560*/  UMOV UR11, UR19 ;  /* 0x00000013000b7c82 */ /* 0x000fe40008000000 */
[----:B------:R4:W-:Y:S01]  /*1570*/  UTMALDG.2D [UR4], [UR38], desc[URZ] ;  /* 0x0000ff04260075b4 */ /* 0x0009e20008009000 */
[----:B--2---:R-:W-:Y:S01]  /*1580*/  IMAD.U32 R0, RZ, RZ, UR21 ;  /* 0x00000015ff007e24 */ /* 0x004fe2000f8e00ff */
[----:B------:R-:W-:-:S04]  /*1590*/  UIADD3 UR29, UPT, UPT, UR29, 0x1, URZ ;  /* 0x000000011d1d7890 */ /* 0x000fc8000fffe0ff */
[----:B------:R-:W-:Y:S01]  /*15a0*/  UISETP.NE.AND UP0, UPT, UR29, 0x10, UPT ;  /* 0x000000101d00788c */ /* 0x000fe2000bf05270 */
[----:B------:R4:W-:Y:S01]  /*15b0*/  UTMALDG.3D [UR24], [UR36], desc[URZ] ;  /* 0x0000ff18240075b4 */ /* 0x0009e20008011000 */
[----:B------:R4:W-:Y:S01]  /*15c0*/  UTMALDG.3D [UR16], [UR34], desc[URZ] ;  /* 0x0000ff10220075b4 */ /* 0x0009e20008011000 */
[----:B------:R4:W-:Y:S01]  /*15d0*/  UTMALDG.4D [UR8], [UR32], desc[URZ] ;  /* 0x0000ff08200075b4 */ /* 0x0009e20008019000 */
[----:B------:R4:W2:Y:S05]  /*15e0*/  @!P0 SYNCS.PHASECHK.TRANS64.TRYWAIT P2, [UR22+0x18], R0 ;  /* 0x00001800ff0085a7 */ /* 0x0008aa0008041116 */
[----:B------:R-:W-:Y:S05]  /*15f0*/  BRA.U UP0, `(.L_x_18) ;  /* 0xfffffffd004c7547 */ /* 0x000fea000b83ffff */
[----:B----4-:R-:W-:Y:S02]  /*1600*/  LEA R3, R8, UR23, 0x3 ;  /* 0x0000001708037c11 */ /* 0x010fe4000f8e18ff */
[----:B------:R-:W-:-:S04]  /*1610*/  SHF.L.U32 R4, R2, 0x1f, RZ ;  /* 0x0000001f02047819 */ /* 0x000fc800000006ff */
[----:B------:R-:W3:Y:S02]  /*1620*/  SYNCS.PHASECHK.TRANS64.TRYWAIT P0, [R3+URZ+0x40], R4 ;  /* 0x00004004030075a7 */ /* 0x000ee400080011ff */
[----:B---3--:R-:W-:Y:S05]  /*1630*/  @!P0 BRA `(.L_x_19) ;  /* 0x0000003000748947 */ /* 0x008fea0003800000 */
.L_x_67:
[C---:B------:R-:W-:Y:S01]  /*1640*/  LEA R4, R8.reuse, UR23, 0x4 ;  /* 0x0000001708047c11 */ /* 0x040fe2000f8e20ff */
[----:B------:R-:W-:Y:S02]  /*1650*/  VIADD R8, R8, 0x1 ;  /* 0x0000000108087836 */ /* 0x000fe40000000000 */
[----:B------:R-:W-:-:S03]  /*1660*/  IMAD.MOV.U32 R0, RZ, RZ, 0x1 ;  /* 0x00000001ff007424 */ /* 0x000fc600078e00ff */
[----:B---3--:R-:W3:Y:S01]  /*1670*/  LDS.128 R4, [R4+0x2c810] ;  /* 0x02c8100004047984 */ /* 0x008ee20000000c00 */
[C---:B------:R-:W-:Y:S01]  /*1680*/  ISETP.NE.AND P1, PT, R8.reuse, 0x2, PT ;  /* 0x000000020800780c */ /* 0x040fe20003f25270 */
[----:B------:R4:W-:Y:S06]  /*1690*/  MEMBAR.ALL.CTA ;  /* 0x0000000000007992 */ /* 0x0009ec0000008000 */
[----:B----4-:R-:W4:Y:S01]  /*16a0*/  FENCE.VIEW.ASYNC.S ;  /* 0x00000000000073c6 */ /* 0x010f220000000000 */
[----:B------:R-:W-:Y:S01]  /*16b0*/  SEL R8, R8, RZ, P1 ;  /* 0x000000ff08087207 */ /* 0x000fe20000800000 */
[----:B----4-:R4:W-:Y:S01]  /*16c0*/  SYNCS.ARRIVE.TRANS64.ART0 RZ, [R3+URZ+0x50], R0 ;  /* 0x0000500003ff79a7 */ /* 0x0109e200085000ff */
[----:B---3--:R-:W-:-:S02]  /*16d0*/  ISETP.NE.AND P0, PT, R7, 0x1, PT ;  /* 0x000000010700780c */ /* 0x008fc40003f05270 */
[----:B------:R-:W-:Y:S02]  /*16e0*/  R2UR UR12, R5 ;  /* 0x00000000050c72ca */ /* 0x000fe400000e0000 */
[----:B------:R-:W-:Y:S02]  /*16f0*/  R2UR UR20, R4 ;  /* 0x00000000041472ca */ /* 0x000fe400000e0000 */
[----:B------:R-:W-:Y:S02]  /*1700*/  R2UR UR28, R6 ;  /* 0x00000000061c72ca */ /* 0x000fe400000e0000 */
[----:B----4-:R-:W-:-:S04]  /*1710*/  SEL R3, RZ, 0x1, P1 ;  /* 0x00000001ff037807 */ /* 0x010fc80000800000 */
[----:B------:R-:W-:Y:S01]  /*1720*/  LOP3.LUT R2, R2, R3, RZ, 0x3c, !PT ;  /* 0x0000000302027212 */ /* 0x000fe200078e3cff */
[----:B------:R-:W-:Y:S08]  /*1730*/  @!P0 BRA `(.L_x_20) ;  /* 0xfffffff800d88947 */ /* 0x000ff0000383ffff */
.L_x_15:
[----:B------:R-:W-:Y:S02]  /*1740*/  UISETP.NE.AND UP0, UPT, UR30, 0x2, UPT ;  /* 0x000000021e00788c */ /* 0x000fe4000bf05270 */
[----:B------:R-:W-:-:S04]  /*1750*/  UIADD3 UR4, UPT, UPT, UR30, 0x2, URZ ;  /* 0x000000021e047890 */ /* 0x000fc8000fffe0ff */
[----:B------:R-:W-:-:S04]  /*1760*/  USEL UR4, UR4, 0x1, UP0 ;  /* 0x0000000104047887 */ /* 0x000fc80008000000 */
[----:B------:R-:W-:-:S04]  /*1770*/  UISETP.NE.AND UP0, UPT, UR4, 0x3, UPT ;  /* 0x000000030400788c */ /* 0x000fc8000bf05270 */
[----:B------:R-:W-:Y:S02]  /*1780*/  UISETP.EQ.XOR UP1, UPT, UR30, 0x2, !UP0 ;  /* 0x000000021e00788c */ /* 0x000fe4000c722a70 */
[----:B------:R-:W-:Y:S02]  /*1790*/  USEL UR4, UR4, URZ, UP0 ;  /* 0x000000ff04047287 */ /* 0x000fe40008000000 */
[----:B------:R-:W-:Y:S02]  /*17a0*/  USEL UR5, URZ, 0x1, !UP1 ;  /* 0x00000001ff057887 */ /* 0x000fe4000c800000 */
[----:B------:R-:W-:Y:S02]  /*17b0*/  ULEA UR4, UR4, UR23, 0x3 ;  /* 0x0000001704047291 */ /* 0x000fe4000f8e18ff */
[----:B------:R-:W-:-:S04]  /*17c0*/  ULOP3.LUT UR5, UR31, UR5, URZ, 0x3c, !UPT ;  /* 0x000000051f057292 */ /* 0x000fc8000f8e3cff */
[----:B------:R-:W-:-:S06]  /*17d0*/  USHF.L.U32 UR5, UR5, 0x1f, URZ ;  /* 0x0000001f05057899 */ /* 0x000fcc00080006ff */
[----:B------:R-:W-:-:S04]  /*17e0*/  MOV R0, UR5 ;  /* 0x0000000500007c02 */ /* 0x000fc80008000f00 */
[----:B------:R-:W3:Y:S02]  /*17f0*/  SYNCS.PHASECHK.TRANS64.TRYWAIT P0, [UR4+0x18], R0 ;  /* 0x00001800ff0075a7 */ /* 0x000ee40008001104 */
[----:B---3--:R-:W-:Y:S05]  /*1800*/  @!P0 BRA `(.L_x_21) ;  /* 0x0000003000188947 */ /* 0x008fea0003800000 */
.L_x_69:
[----:B------:R-:W-:-:S13]  /*1810*/  ELECT P0, URZ, PT ;  /* 0x0000000000ff782f */ /* 0x000fda0003800000 */
[----:B---3--:R-:W-:-:S04]  /*1820*/  @P0 MOV R0, 0xcc00 ;  /* 0x0000cc0000000802 */ /* 0x008fc80000000f00 */
[----:B------:R3:W-:Y:S03]  /*1830*/  @P0 SYNCS.ARRIVE.TRANS64 RZ, [UR4], R0 ;  /* 0x00000000ffff09a7 */ /* 0x0007e60008000004 */
.L_x_13:
[----:B------:R-:W-:-:S13]  /*1840*/  ISETP.NE.AND P0, PT, R123, 0x4, PT ;  /* 0x000000047b00780c */ /* 0x000fda0003f05270 */
[----:B------:R-:W-:Y:S05]  /*1850*/  @P0 BRA `(.L_x_22) ;  /* 0x0000000800d80947 */ /* 0x000fea0003800000 */
[----:B------:R-:W4:Y:S08]  /*1860*/  S2UR UR12, SR_CgaCtaId ;  /* 0x00000000000c79c3 */ /* 0x000f300000008800 */
[----:B------:R-:W-:Y:S06]  /*1870*/  BAR.SYNC.DEFER_BLOCKING 0x3, 0xa0 ;  /* 0x00c2800000007b1d */ /* 0x000fec0000010000 */
[----:B------:R-:W-:-:S02]  /*1880*/  UMOV UR4, 0x400 ;  /* 0x0000040000047882 */ /* 0x000fc40000000000 */
[----:B----4-:R-:W-:-:S09]  /*1890*/  ULEA UR12, UR12, UR4, 0x18 ;  /* 0x000000040c0c7291 */ /* 0x010fd2000f8ec0ff */
[----:B---3--:R-:W3:Y:S01]  /*18a0*/  LDS R0, [UR12+0x68] ;  /* 0x0000680cff007984 */ /* 0x008ee20008000800 */
[----:B------:R-:W4:Y:S02]  /*18b0*/  SYNCS.PHASECHK.TRANS64.TRYWAIT P0, [UR12+0x40], RZ ;  /* 0x000040ffff0075a7 */ /* 0x000f24000800110c */
[----:B---34-:R-:W-:Y:S05]  /*18c0*/  @!P0 BRA `(.L_x_23) ;  /* 0x0000003000088947 */ /* 0x018fea0003800000 */
.L_x_71:
[----:B------:R-:W4:Y:S01]  /*18d0*/  LDS R3, [UR12+0x2c81c] ;  /* 0x02c81c0cff037984 */ /* 0x000f220008000800 */
[----:B---3--:R-:W-:Y:S01]  /*18e0*/  IMAD.MOV.U32 R2, RZ, RZ, 0x1 ;  /* 0x00000001ff027424 */ /* 0x008fe200078e00ff */
[----:B------:R-:W-:Y:S01]  /*18f0*/  R2UR UR32, R0 ;  /* 0x00000000002072ca */ /* 0x000fe200000e0000 */
[----:B------:R-:W-:Y:S01]  /*1900*/  UMOV UR31, 0x1 ;  /* 0x00000001001f7882 */ /* 0x000fe20000000000 */
[----:B------:R3:W-:Y:S06]  /*1910*/  MEMBAR.ALL.CTA ;  /* 0x0000000000007992 */ /* 0x0007ec0000008000 */
[----:B---3--:R-:W3:Y:S02]  /*1920*/  FENCE.VIEW.ASYNC.S ;  /* 0x00000000000073c6 */ /* 0x008ee40000000000 */
[----:B---3--:R3:W-:Y:S01]  /*1930*/  SYNCS.ARRIVE.TRANS64.ART0 RZ, [UR12+0x50], R2 ;  /* 0x00005002ffff79a7 */ /* 0x0087e2000850000c */
[----:B----4-:R-:W-:-:S13]  /*1940*/  ISETP.NE.AND P0, PT, R3, 0x1, PT ;  /* 0x000000010300780c */ /* 0x010fda0003f05270 */
[----:B---3--:R-:W-:Y:S05]  /*1950*/  @P0 BRA `(.L_x_24) ;  /* 0x0000000800780947 */ /* 0x008fea0003800000 */
[----:B------:R-:W-:Y:S01]  /*1960*/  UIADD3 UR10, UPT, UPT, UR32, 0x1d0, URZ ;  /* 0x000001d0200a7890 */ /* 0x000fe2000fffe0ff */
[----:B------:R-:W-:Y:S01]  /*1970*/  HFMA2 R5, -RZ, RZ, 0, 5.9604644775390625e-08 ;  /* 0x00000001ff057431 */ /* 0x000fe200000001ff */
[----:B------:R-:W-:Y:S01]  /*1980*/  UIADD3 UR8, UPT, UPT, UR32, 0x1d4, URZ ;  /* 0x000001d420087890 */ /* 0x000fe2000fffe0ff */
[----:B------:R-:W-:Y:S01]  /*1990*/  MOV R4, RZ ;  /* 0x000000ff00047202 */ /* 0x000fe20000000f00 */
[----:B------:R-:W-:Y:S02]  /*19a0*/  UIADD3 UR6, UPT, UPT, UR32, -0x7ffffe30, URZ ;  /* 0x800001d020067890 */ /* 0x000fe4000fffe0ff */
[----:B------:R-:W-:Y:S02]  /*19b0*/  UIADD3 UR4, UPT, UPT, UR32, -0x7ffffe2c, URZ ;  /* 0x800001d420047890 */ /* 0x000fe4000fffe0ff */
[----:B------:R-:W-:Y:S02]  /*19c0*/  UIADD3 UR11, UPT, UPT, UR32, 0x1e0, URZ ;  /* 0x000001e0200b7890 */ /* 0x000fe4000fffe0ff */
[----:B------:R-:W-:-:S02]  /*19d0*/  UIADD3 UR9, UPT, UPT, UR32, 0x1e8, URZ ;  /* 0x000001e820097890 */ /* 0x000fc4000fffe0ff */
[----:B------:R-:W-:Y:S02]  /*19e0*/  UIADD3 UR7, UPT, UPT, UR32, -0x7ffffe20, URZ ;  /* 0x800001e020077890 */ /* 0x000fe4000fffe0ff */
[----:B------:R-:W-:Y:S02]  /*19f0*/  USHF.R.U32.HI UR18, URZ, 0x1, UR10 ;  /* 0x00000001ff127899 */ /* 0x000fe4000801160a */
[----:B------:R-:W-:Y:S02]  /*1a00*/  USHF.R.U32.HI UR17, URZ, 0x1, UR6 ;  /* 0x00000001ff117899 */ /* 0x000fe40008011606 */
[----:B------:R-:W-:Y:S01]  /*1a10*/  USHF.R.U32.HI UR16, URZ, 0x1, UR8 ;  /* 0x00000001ff107899 */ /* 0x000fe20008011608 */
[----:B------:R-:W-:Y:S01]  /*1a20*/  UMOV UR34, 0x8c02480 ;  /* 0x08c0248000227882 */ /* 0x000fe20000000000 */
[----:B------:R-:W-:Y:S02]  /*1a30*/  UIADD3 UR5, UPT, UPT, UR32, -0x7ffffe18, URZ ;  /* 0x800001e820057890 */ /* 0x000fe4000fffe0ff */
[----:B------:R-:W-:-:S02]  /*1a40*/  USHF.R.U32.HI UR13, URZ, 0x1, UR4 ;  /* 0x00000001ff0d7899 */ /* 0x000fc40008011604 */
[----:B------:R-:W-:Y:S02]  /*1a50*/  UIADD3 UR19, UPT, UPT, UR12, 0x2b000, URZ ;  /* 0x0002b0000c137890 */ /* 0x000fe4000fffe0ff */
[----:B------:R-:W-:Y:S02]  /*1a60*/  UIADD3 UR20, UPT, UPT, UR12, 0x2a400, URZ ;  /* 0x0002a4000c147890 */ /* 0x000fe4000fffe0ff */
[----:B------:R-:W-:Y:S02]  /*1a70*/  UIADD3 UR21, UPT, UPT, UR12, 0x6400, URZ ;  /* 0x000064000c157890 */ /* 0x000fe4000fffe0ff */
[----:B------:R-:W-:Y:S02]  /*1a80*/  UIADD3 UR22, UPT, UPT, UR12, 0x12400, URZ ;  /* 0x000124000c167890 */ /* 0x000fe4000fffe0ff */
[----:B------:R-:W-:Y:S02]  /*1a90*/  USEL UR23, URZ, 0x4000, UP6 ;  /* 0x00004000ff177887 */ /* 0x000fe4000b000000 */
[----:B------:R-:W-:-:S02]  /*1aa0*/  USHF.R.U32.HI UR46, URZ, 0x1a, UR11 ;  /* 0x0000001aff2e7899 */ /* 0x000fc4000801160b */
[----:B------:R-:W-:Y:S02]  /*1ab0*/  USHF.R.U32.HI UR40, URZ, 0x1a, UR7 ;  /* 0x0000001aff287899 */ /* 0x000fe40008011607 */
[----:B------:R-:W-:Y:S02]  /*1ac0*/  USHF.R.U32.HI UR36, URZ, 0x1a, UR9 ;  /* 0x0000001aff247899 */ /* 0x000fe40008011609 */
[----:B------:R-:W-:Y:S02]  /*1ad0*/  USEL UR34, UR34, 0x8c00480, !UP5 ;  /* 0x08c0048022227887 */ /* 0x000fe4000e800000 */
[----:B------:R-:W-:Y:S02]  /*1ae0*/  ULOP3.LUT UR18, UR18, 0x60000000, URZ, 0xc0, !UPT ;  /* 0x6000000012127892 */ /* 0x000fe4000f8ec0ff */
[----:B------:R-:W-:Y:S02]  /*1af0*/  ULOP3.LUT UR17, UR17, 0x60000000, URZ, 0xc0, !UPT ;  /* 0x6000000011117892 */ /* 0x000fe4000f8ec0ff */
[----:B------:R-:W-:-:S02]  /*1b00*/  ULOP3.LUT UR16, UR16, 0x60000000, URZ, 0xc0, !UPT ;  /* 0x6000000010107892 */ /* 0x000fc4000f8ec0ff */
[----:B------:R-:W-:Y:S02]  /*1b10*/  USHF.R.U32.HI UR35, URZ, 0x1a, UR5 ;  /* 0x0000001aff237899 */ /* 0x000fe40008011605 */
[----:B------:R-:W-:Y:S02]  /*1b20*/  ULOP3.LUT UR13, UR13, 0x60000000, URZ, 0xc0, !UPT ;  /* 0x600000000d0d7892 */ /* 0x000fe4000f8ec0ff */
[----:B------:R-:W-:Y:S02]  /*1b30*/  USHF.R.U32.HI UR19, URZ, 0x4, UR19 ;  /* 0x00000004ff137899 */ /* 0x000fe40008011613 */
[----:B------:R-:W-:Y:S02]  /*1b40*/  USHF.R.U32.HI UR20, URZ, 0x4, UR20 ;  /* 0x00000004ff147899 */ /* 0x000fe40008011614 */
[----:B------:R-:W-:Y:S02]  /*1b50*/  USHF.R.U32.HI UR21, URZ, 0x4, UR21 ;  /* 0x00000004ff157899 */ /* 0x000fe40008011615 */
[----:B------:R-:W-:-:S02]  /*1b60*/  USHF.R.U32.HI UR22, URZ, 0x4, UR22 ;  /* 0x00000004ff167899 */ /* 0x000fc40008011616 */
[----:B------:R-:W-:Y:S02]  /*1b70*/  UIADD3 UR34, UPT, UPT, UR23, UR34, URZ ;  /* 0x0000002217227290 */ /* 0x000fe4000fffe0ff */
[----:B------:R-:W-:Y:S02]  /*1b80*/  ULOP3.LUT UR46, UR18, 0x30, UR46, 0xf8, !UPT ;  /* 0x00000030122e7892 */ /* 0x000fe4000f8ef82e */
[----:B------:R-:W-:Y:S02]  /*1b90*/  ULOP3.LUT UR40, UR17, 0x30, UR40, 0xf8, !UPT ;  /* 0x0000003011287892 */ /* 0x000fe4000f8ef828 */
[----:B------:R-:W-:Y:S02]  /*1ba0*/  ULOP3.LUT UR36, UR16, 0x30, UR36, 0xf8, !UPT ;  /* 0x0000003010247892 */ /* 0x000fe4000f8ef824 */
[----:B------:R-:W-:Y:S02]  /*1bb0*/  ULOP3.LUT UR35, UR13, 0x30, UR35, 0xf8, !UPT ;  /* 0x000000300d237892 */ /* 0x000fe4000f8ef823 */
[----:B------:R-:W-:-:S02]  /*1bc0*/  ULOP3.LUT UR19, UR19, 0x3fc0, URZ, 0xc0, !UPT ;  /* 0x00003fc013137892 */ /* 0x000fc4000f8ec0ff */
[----:B------:R-:W-:Y:S02]  /*1bd0*/  ULOP3.LUT UR20, UR20, 0x3fc0, URZ, 0xc0, !UPT ;  /* 0x00003fc014147892 */ /* 0x000fe4000f8ec0ff */
[----:B------:R-:W-:Y:S02]  /*1be0*/  ULOP3.LUT UR21, UR21, 0x3fc0, URZ, 0xc0, !UPT ;  /* 0x00003fc015157892 */ /* 0x000fe4000f8ec0ff */
[----:B------:R-:W-:Y:S02]  /*1bf0*/  ULOP3.LUT UR22, UR22, 0x3fc0, URZ, 0xc0, !UPT ;  /* 0x00003fc016167892 */ /* 0x000fe4000f8ec0ff */
[----:B------:R-:W-:Y:S02]  /*1c00*/  ULOP3.LUT UR47, UR46, UR34, URZ, 0xfc, !UPT ;  /* 0x000000222e2f7292 */ /* 0x000fe4000f8efcff */
[----:B------:R-:W-:Y:S02]  /*1c10*/  ULOP3.LUT UR41, UR40, UR34, URZ, 0xfc, !UPT ;  /* 0x0000002228297292 */ /* 0x000fe4000f8efcff */
[----:B------:R-:W-:-:S02]  /*1c20*/  ULOP3.LUT UR37, UR36, UR34, URZ, 0xfc, !UPT ;  /* 0x0000002224257292 */ /* 0x000fc4000f8efcff */
[----:B------:R-:W-:Y:S02]  /*1c30*/  ULOP3.LUT UR35, UR35, UR34, URZ, 0xfc, !UPT ;  /* 0x0000002223237292 */ /* 0x000fe4000f8efcff */
[----:B------:R-:W-:Y:S02]  /*1c40*/  UIADD3 UR24, UPT, UPT, UR12, 0x30, URZ ;  /* 0x000000300c187890 */ /* 0x000fe4000fffe0ff */
[----:B------:R-:W-:Y:S02]  /*1c50*/  ULOP3.LUT UR19, UR19, 0x10000, URZ, 0xfc, !UPT ;  /* 0x0001000013137892 */ /* 0x000fe4000f8efcff */
[----:B------:R-:W-:Y:S02]  /*1c60*/  ULOP3.LUT UR20, UR20, 0x10000, URZ, 0xfc, !UPT ;  /* 0x0001000014147892 */ /* 0x000fe4000f8efcff */
[----:B------:R-:W-:Y:S02]  /*1c70*/  ULOP3.LUT UR21, UR21, 0x10000, URZ, 0xfc, !UPT ;  /* 0x0001000015157892 */ /* 0x000fe4000f8efcff */
[----:B------:R-:W-:Y:S01]  /*1c80*/  ULOP3.LUT UR22, UR22, 0x10000, URZ, 0xfc, !UPT ;  /* 0x0001000016167892 */ /* 0x000fe2000f8efcff */
[----:B------:R-:W-:Y:S01]  /*1c90*/  UMOV UR31, 0x1 ;  /* 0x00000001001f7882 */ /* 0x000fe20000000000 */
[----:B------:R-:W-:Y:S01]  /*1ca0*/  UMOV UR30, URZ ;  /* 0x000000ff001e7c82 */ /* 0x000fe20008000000 */
[----:B------:R-:W-:Y:S01]  /*1cb0*/  UMOV UR29, URZ ;  /* 0x000000ff001d7c82 */ /* 0x000fe20008000000 */
[----:B------:R-:W-:Y:S01]  /*1cc0*/  UMOV UR46, URZ ;  /* 0x000000ff002e7c82 */ /* 0x000fe20008000000 */
[----:B------:R-:W-:Y:S01]  /*1cd0*/  UMOV UR40, URZ ;  /* 0x000000ff00287c82 */ /* 0x000fe20008000000 */
[----:B------:R-:W-:Y:S01]  /*1ce0*/  UMOV UR36, URZ ;  /* 0x000000ff00247c82 */ /* 0x000fe20008000000 */
[----:B------:R-:W-:-:S05]  /*1cf0*/  UMOV UR34, URZ ;  /* 0x000000ff00227c82 */ /* 0x000fca0008000000 */
.L_x_31:
[----:B------:R-:W-:Y:S02]  /*1d00*/  USHF.L.U32 UR16, UR30, 0x1f, URZ ;  /* 0x0000001f1e107899 */ /* 0x000fe400080006ff */
[----:B------:R-:W-:Y:S02]  /*1d10*/  ULEA UR17, UR29, UR12, 0x3 ;  /* 0x0000000c1d117291 */ /* 0x000fe4000f8e18ff */
[----:B------:R-:W-:Y:S02]  /*1d20*/  USHF.L.U32 UR13, UR31, 0x1f, URZ ;  /* 0x0000001f1f0d7899 */ /* 0x000fe400080006ff */
[----:B----4-:R-:W-:Y:S01]  /*1d30*/  MOV R2, UR16 ;  /* 0x0000001000027c02 */ /* 0x010fe20008000f00 */
[----:B------:R-:W-:Y:S02]  /*1d40*/  ULOP3.LUT UR31, UR31, 0x1, URZ, 0x3c, !UPT ;  /* 0x000000011f1f7892 */ /* 0x000fe4000f8e3cff */
[----:B------:R-:W-:Y:S01]  /*1d50*/  UPLOP3.LUT UP2, UPT, UPT, UPT, UPT, 0x40, 0x4 ;  /* 0x000000000004789c */ /* 0x000fe20003f4e870 */
[----:B------:R-:W-:Y:S01]  /*1d60*/  MOV R0, UR13 ;  /* 0x0000000d00007c02 */ /* 0x000fe20008000f00 */
[----:B------:R3:W4:Y:S01]  /*1d70*/  SYNCS.PHASECHK.TRANS64.TRYWAIT P1, [UR17], R2 ;  /* 0x00000002ff0075a7 */ /* 0x0007220008021111 */
[----:B------:R-:W-:-:S02]  /*1d80*/  UIMAD UR17, UR31, 0xd0, UR32 ;  /* 0x000000d01f1178a4 */ /* 0x000fc4000f8e0220 */
[----:B------:R-:W5:Y:S02]  /*1d90*/  SYNCS.PHASECHK.TRANS64.TRYWAIT P0, [UR12+0x38], R0 ;  /* 0x00003800ff0075a7 */ /* 0x000f64000800110c */
[----:B---345:R-:W-:Y:S08]  /*1da0*/  @P0 BRA `(.L_x_25) ;  /* 0x0000000000080947 */ /* 0x038ff00003800000 */
[----:B------:R-:W3:Y:S02]  /*1db0*/  SYNCS.PHASECHK.TRANS64.TRYWAIT P0, [UR12+0x38], R0 ;  /* 0x00003800ff0075a7 */ /* 0x000ee4000800110c */
[----:B---3--:R-:W-:Y:S05]  /*1dc0*/  @!P0 BRA `(.L_x_26) ;  /* 0x0000002800e08947 */ /* 0x008fea0003800000 */
.L_x_25:
[----:B------:R-:W-:-:S05]  /*1dd0*/  UMOV UR27, URZ ;  /* 0x000000ff001b7c82 */ /* 0x000fca0008000000 */
.L_x_29:
[----:B------:R-:W-:Y:S02]  /*1de0*/  UIADD3 UR23, UPT, UPT, UR29, 0x1, URZ ;  /* 0x000000011d177890 */ /* 0x000fe4000fffe0ff */
[----:B------:R-:W-:Y:S02]  /*1df0*/  UISETP.GT.U32.AND UP0, UPT, UR27, 0xe, UPT ;  /* 0x0000000e1b00788c */ /* 0x000fe4000bf04070 */
[----:B----4-:R-:W-:Y:S02]  /*1e00*/  ULEA UR62, UR29, UR20, 0x6 ;  /* 0x000000141d3e7291 */ /* 0x010fe4000f8e30ff */
[----:B------:R-:W-:Y:S02]  /*1e10*/  ULEA UR58, UR29, UR19, 0x7 ;  /* 0x000000131d3a7291 */ /* 0x000fe4000f8e38ff */
[----:B------:R-:W-:Y:S01]  /*1e20*/  ULEA UR50, UR29, UR22, 0xb ;  /* 0x000000161d327291 */ /* 0x000fe2000f8e58ff */
[----:B------:R-:W-:Y:S01]  /*1e30*/  PLOP3.LUT P0, PT, PT, PT, UP0, 0x80, 0x8 ;  /* 0x000000000008781c */ /* 0x000fe20003f0f008 */
[----:B------:R-:W-:Y:S02]  /*1e40*/  ULEA UR48, UR29, UR21, 0xa ;  /* 0x000000151d307291 */ /* 0x000fe4000f8e50ff */
[----:B------:R-:W-:Y:S02]  /*1e50*/  ULEA UR13, UR29, UR12, 0x3 ;  /* 0x0000000c1d0d7291 */ /* 0x000fe4000f8e18ff */
[----:B------:R-:W-:Y:S02]  /*1e60*/  UISETP.NE.AND UP1, UPT, UR23, 0x3, UPT ;  /* 0x000000031700788c */ /* 0x000fe4000bf25270 */
[----:B------:R-:W-:Y:S02]  /*1e70*/  UIADD3 UR60, UPT, UPT, UR62, 0x20, URZ ;  /* 0x000000203e3c7890 */ /* 0x000fe4000fffe0ff */
        /* <DEDUP_REMOVED lines=10> */
[----:B------:R-:W-:Y:S02]  /*1f20*/  USEL UR25, URZ, 0x1, UP1 ;  /* 0x00000001ff197887 */ /* 0x000fe40008800000 */
[----:B------:R-:W-:Y:S01]  /*1f30*/  USEL UR29, UR23, URZ, UP1 ;  /* 0x000000ff171d7287 */ /* 0x000fe20008800000 */
[----:B------:R-:W-:Y:S01]  /*1f40*/  UMOV UR63, 0x4008 ;  /* 0x00004008003f7882 */ /* 0x000fe20000000000 */
        /* <DEDUP_REMOVED lines=10> */
[----:B---3--:R-:W-:Y:S05]  /*1ff0*/  @P1 BRA `(.L_x_27) ;  /* 0x0000000000101947 */ /* 0x008fea0003800000 */
[----:B------:R-:W-:Y:S06]  /*2000*/  USHF.L.U32 UR23, UR30, 0x1f, URZ ;  /* 0x0000001f1e177899 */ /* 0x000fec00080006ff */
[----:B---3--:R-:W-:Y:S04]  /*2010*/  MOV R0, UR23 ;  /* 0x0000001700007c02 */ /* 0x008fe80008000f00 */
[----:B------:R-:W3:Y:S02]  /*2020*/  SYNCS.PHASECHK.TRANS64.TRYWAIT P1, [UR13], R0 ;  /* 0x00000000ff0075a7 */ /* 0x000ee4000802110d */
[----:B---3--:R-:W-:Y:S05]  /*2030*/  @!P1 BRA `(.L_x_28) ;  /* 0x0000002800649947 */ /* 0x008fea0003800000 */
.L_x_27:
[----:B------:R-:W-:Y:S01]  /*2040*/  ULOP3.LUT UR30, UR30, UR25, URZ, 0x3c, !UPT ;  /* 0x000000191e1e7292 */ /* 0x000fe2000f8e3cff */
[----:B------:R-:W-:Y:S01]  /*2050*/  PLOP3.LUT P1, PT, PT, PT, PT, 0x80, 0x8 ;  /* 0x000000000008781c */ /* 0x000fe20003f2f070 */
[----:B------:R-:W-:Y:S01]  /*2060*/  UIADD3 UR27, UPT, UPT, UR27, 0x1, URZ ;  /* 0x000000011b1b7890 */ /* 0x000fe2000fffe0ff */
[----:B------:R4:W-:Y:S01]  /*2070*/  UTCCP.T.S.4x32dp128bit tmem[UR32+0x1d0], gdesc[UR62] ;  /* 0x0001d03e200079e7 */ /* 0x0009e20009100000 */
[----:B------:R-:W-:Y:S01]  /*2080*/  UMOV UR66, UR16 ;  /* 0x0000001000427c82 */ /* 0x000fe20008000000 */
[----:B------:R-:W-:Y:S01]  /*2090*/  @!UP0 USHF.L.U32 UR13, UR30, 0x1f, URZ ;  /* 0x0000001f1e0d8899 */ /* 0x000fe200080006ff */
[----:B------:R4:W-:Y:S01]  /*20a0*/  UTCCP.T.S.4x32dp128bit tmem[UR32+0x1d4], gdesc[UR60] ;  /* 0x0001d43c200079e7 */ /* 0x0009e20009100000 */
[----:B------:R-:W-:Y:S01]  /*20b0*/  @!UP0 ULEA UR16, UR29, UR12, 0x3 ;  /* 0x0000000c1d108291 */ /* 0x000fe2000f8e18ff */
[----:B------:R4:W-:Y:S01]  /*20c0*/  UTCCP.T.S.4x32dp128bit tmem[UR32+0x1e0], gdesc[UR58] ;  /* 0x0001e03a200079e7 */ /* 0x0009e20009100000 */
[----:B------:R4:W-:Y:S01]  /*20d0*/  UTCCP.T.S.4x32dp128bit tmem[UR32+0x1e4], gdesc[UR56] ;  /* 0x0001e438200079e7 */ /* 0x0009e20009100000 */
[----:B------:R4:W-:Y:S01]  /*20e0*/  UTCCP.T.S.4x32dp128bit tmem[UR32+0x1e8], gdesc[UR54] ;  /* 0x0001e836200079e7 */ /* 0x0009e20009100000 */
[----:B------:R4:W-:Y:S01]  /*20f0*/  UTCCP.T.S.4x32dp128bit tmem[UR32+0x1ec], gdesc[UR52] ;  /* 0x0001ec34200079e7 */ /* 0x0009e20009100000 */
[----:B------:R4:W-:Y:S01]  /*2100*/  UTCOMMA gdesc[UR48], gdesc[UR50], tmem[UR17], tmem[UR46], idesc[UR47], tmem[UR10], UP2 ;  /* 0xc00a2e32300075ea */ /* 0x0009e20009000011 */
[----:B------:R-:W-:Y:S01]  /*2110*/  UMOV UR64, UR28 ;  /* 0x0000001c00407c82 */ /* 0x000fe20008000000 */
[----:B------:R-:W-:Y:S01]  /*2120*/  UMOV UR65, 0x40004040 ;  /* 0x4000404000417882 */ /* 0x000fe20000000000 */
[----:B---3--:R-:W-:Y:S01]  /*2130*/  MOV R0, UR13 ;  /* 0x0000000d00007c02 */ /* 0x008fe20008000f00 */
[----:B------:R4:W-:Y:S01]  /*2140*/  UTCOMMA gdesc[UR42], gdesc[UR44], tmem[UR17], tmem[UR40], idesc[UR41], tmem[UR6], UPT ;  /* 0xc006282c2a0075ea */ /* 0x0009e2000b800011 */
[----:B------:R-:W-:Y:S01]  /*2150*/  UMOV UR67, 0x40004040 ;  /* 0x4000404000437882 */ /* 0x000fe20000000000 */
[----:B------:R-:W-:Y:S01]  /*2160*/  UMOV UR68, UR18 ;  /* 0x0000001200447c82 */ /* 0x000fe20008000000 */
[----:B------:R-:W-:Y:S01]  /*2170*/  UMOV UR69, 0x40004040 ;  /* 0x4000404000457882 */ /* 0x000fe20000000000 */
[----:B------:R4:W-:Y:S01]  /*2180*/  UTCOMMA gdesc[UR64], gdesc[UR38], tmem[UR17], tmem[UR36], idesc[UR37], tmem[UR8], UPT ;  /* 0xc0082426400075ea */ /* 0x0009e2000b800011 */
[----:B------:R4:W-:Y:S01]  /*2190*/  UTCOMMA gdesc[UR68], gdesc[UR66], tmem[UR17], tmem[UR34], idesc[UR35], tmem[UR4], UPT ;  /* 0xc0042242440075ea */ /* 0x0009e2000b800011 */
[----:B------:R4:W-:Y:S01]  /*21a0*/  UTCBAR [UR26], URZ ;  /* 0x000000ff1a0073e9 */ /* 0x0009e200080000ff */
[----:B------:R4:W3:Y:S01]  /*21b0*/  @!P0 SYNCS.PHASECHK.TRANS64.TRYWAIT P1, [UR16], R0 ;  /* 0x00000000ff0085a7 */ /* 0x0008e20008021110 */
[----:B------:R-:W-:Y:S02]  /*21c0*/  UISETP.NE.AND UP0, UPT, UR27, 0x10, UPT ;  /* 0x000000101b00788c */ /* 0x000fe4000bf05270 */
[----:B------:R-:W-:Y:S07]  /*21d0*/  UPLOP3.LUT UP2, UPT, UPT, UPT, UPT, 0x80, 0x8 ;  /* 0x000000000008789c */ /* 0x000fee0003f4f070 */
[----:B------:R-:W-:Y:S05]  /*21e0*/  BRA.U UP0, `(.L_x_29) ;  /* 0xfffffff900fc7547 */ /* 0x000fea000b83ffff */
[----:B------:R-:W-:Y:S01]  /*21f0*/  USHF.L.U32 UR13, UR31, 0x1f, URZ ;  /* 0x0000001f1f0d7899 */ /* 0x000fe200080006ff */
[----:B------:R-:W-:Y:S01]  /*2200*/  LEA R2, R5, UR12, 0x3 ;  /* 0x0000000c05027c11 */ /* 0x000fe2000f8e18ff */
[----:B------:R4:W-:Y:S01]  /*2210*/  UTCBAR [UR24], URZ ;  /* 0x000000ff180073e9 */ /* 0x0009e200080000ff */
[----:B------:R-:W-:-:S03]  /*2220*/  SHF.L.U32 R3, R4, 0x1f, RZ ;  /* 0x0000001f04037819 */ /* 0x000fc600000006ff */
[----:B----4-:R-:W-:-:S04]  /*2230*/  IMAD.U32 R0, RZ, RZ, UR13 ;  /* 0x0000000dff007e24 */ /* 0x010fc8000f8e00ff */
[----:B------:R4:W-:Y:S01]  /*2240*/  SYNCS.PHASECHK.TRANS64.TRYWAIT PT, [UR12+0x38], R0 ;  /* 0x00003800ff0075a7 */ /* 0x0009e200080e110c */
[----:B------:R-:W5:Y:S02]  /*2250*/  SYNCS.PHASECHK.TRANS64.TRYWAIT P0, [R2+URZ+0x40], R3 ;  /* 0x00004003020075a7 */ /* 0x000f6400080011ff */
[----:B----45:R-:W-:Y:S05]  /*2260*/  @!P0 BRA `(.L_x_30) ;  /* 0x0000002400f88947 */ /* 0x030fea0003800000 */
.L_x_75:
[C---:B------:R-:W-:Y:S01]  /*2270*/  LEA R0, R5.reuse, UR12, 0x4 ;  /* 0x0000000c05007c11 */ /* 0x040fe2000f8e20ff */
[----:B------:R-:W-:Y:S02]  /*2280*/  VIADD R5, R5, 0x1 ;  /* 0x0000000105057836 */ /* 0x000fe40000000000 */
[----:B------:R-:W-:-:S03]  /*2290*/  IMAD.MOV.U32 R3, RZ, RZ, 0x1 ;  /* 0x00000001ff037424 */ /* 0x000fc600078e00ff */
[----:B------:R-:W5:Y:S01]  /*22a0*/  LDS R0, [R0+0x2c81c] ;  /* 0x02c81c0000007984 */ /* 0x000f620000000800 */
[C---:B---3--:R-:W-:Y:S01]  /*22b0*/  ISETP.NE.AND P1, PT, R5.reuse, 0x2, PT ;  /* 0x000000020500780c */ /* 0x048fe20003f25270 */
[----:B------:R3:W-:Y:S06]  /*22c0*/  MEMBAR.ALL.CTA ;  /* 0x0000000000007992 */ /* 0x0007ec0000008000 */
[----:B---3--:R-:W3:Y:S01]  /*22d0*/  FENCE.VIEW.ASYNC.S ;  /* 0x00000000000073c6 */ /* 0x008ee20000000000 */
[----:B------:R-:W-:Y:S01]  /*22e0*/  SEL R5, R5, RZ, P1 ;  /* 0x000000ff05057207 */ /* 0x000fe20000800000 */
[----:B---3--:R3:W-:Y:S01]  /*22f0*/  SYNCS.ARRIVE.TRANS64.ART0 RZ, [R2+URZ+0x50], R3 ;  /* 0x0000500302ff79a7 */ /* 0x0087e200085000ff */
[----:B-----5:R-:W-:-:S02]  /*2300*/  ISETP.NE.AND P0, PT, R0, 0x1, PT ;  /* 0x000000010000780c */ /* 0x020fc40003f05270 */
[----:B---3--:R-:W-:-:S04]  /*2310*/  SEL R3, RZ, 0x1, P1 ;  /* 0x00000001ff037807 */ /* 0x008fc80000800000 */
[----:B------:R-:W-:-:S07]  /*2320*/  LOP3.LUT R4, R4, R3, RZ, 0x3c, !PT ;  /* 0x0000000304047212 */ /* 0x000fce00078e3cff */
[----:B------:R-:W-:Y:S05]  /*2330*/  @!P0 BRA `(.L_x_31) ;  /* 0xfffffff800708947 */ /* 0x000fea000383ffff */
.L_x_24:
[----:B------:R-:W3:Y:S02]  /*2340*/  S2UR UR4, SR_CgaCtaId ;  /* 0x00000000000479c3 */ /* 0x000ee40000008800 */
[----:B---3--:R-:W-:-:S04]  /*2350*/  ULOP3.LUT UR4, UR4, 0x1, URZ, 0xc0, !UPT ;  /* 0x0000000104047892 */ /* 0x008fc8000f8ec0ff */
[----:B------:R-:W-:-:S09]  /*2360*/  UISETP.NE.U32.AND UP0, UPT, UR4, 0x1, UPT ;  /* 0x000000010400788c */ /* 0x000fd2000bf05070 */
[----:B------:R-:W-:Y:S05]  /*2370*/  BRA.U !UP0, `(.L_x_22) ;  /* 0x0000000108107547 */ /* 0x000fea000b800000 */
[----:B------:R-:W-:-:S06]  /*2380*/  USHF.L.U32 UR31, UR31, 0x1f, URZ ;  /* 0x0000001f1f1f7899 */ /* 0x000fcc00080006ff */
[----:B------:R-:W-:-:S04]  /*2390*/  MOV R0, UR31 ;  /* 0x0000001f00007c02 */ /* 0x000fc80008000f00 */
[----:B------:R-:W3:Y:S02]  /*23a0*/  SYNCS.PHASECHK.TRANS64.TRYWAIT P0, [UR12+0x38], R0 ;  /* 0x00003800ff0075a7 */ /* 0x000ee4000800110c */
[----:B---3--:R-:W-:Y:S05]  /*23b0*/  @!P0 BRA `(.L_x_32) ;  /* 0x0000002400c08947 */ /* 0x008fea0003800000 */
.L_x_22:
[----:B------:R-:W-:-:S13]  /*23c0*/  ISETP.GT.AND P0, PT, R123, 0x3, PT ;  /* 0x000000037b00780c */ /* 0x000fda0003f04270 */
[----:B-1----:R-:W-:Y:S05]  /*23d0*/  @P0 EXIT ;  /* 0x000000000000094d */ /* 0x002fea0003800000 */
[----:B------:R-:W-:Y:S05]  /*23e0*/  BRA.U !UP4, `(.L_x_33) ;  /* 0x000000010cb87547 */ /* 0x000fea000b800000 */
[----:B------:R-:W1:Y:S01]  /*23f0*/  S2UR UR6, SR_CgaCtaId ;  /* 0x00000000000679c3 */ /* 0x000e620000008800 */
[----:B------:R-:W-:Y:S01]  /*2400*/  NOP ;  /* 0x0000000000007918 */ /* 0x000fe20000000000 */
[----:B------:R-:W-:Y:S01]  /*2410*/  UMOV UR4, 0x40 ;  /* 0x0000004000047882 */ /* 0x000fe20000000000 */
[----:B------:R-:W-:Y:S01]  /*2420*/  UMOV UR5, 0x400 ;  /* 0x0000040000057882 */ /* 0x000fe20000000000 */
[----:B-1----:R-:W-:Y:S02]  /*2430*/  ULEA UR4, UR6, UR4, 0x18 ;  /* 0x0000000406047291 */ /* 0x002fe4000f8ec0ff */
[----:B------:R-:W-:-:S07]  /*2440*/  ULEA UR5, UR6, UR5, 0x18 ;  /* 0x0000000506057291 */ /* 0x000fce000f8ec0ff */
[----:B---3--:R-:W1:Y:S02]  /*2450*/  LDS.U8 R0, [UR4] ;  /* 0x00000004ff007984 */ /* 0x008e640008000000 */
[----:B-1----:R-:W-:-:S13]  /*2460*/  ISETP.NE.AND P0, PT, R0, RZ, PT ;  /* 0x000000ff0000720c */ /* 0x002fda0003f05270 */
[----:B------:R-:W-:Y:S05]  /*2470*/  @P0 BRA `(.L_x_34) ;  /* 0x00000000007c0947 */ /* 0x000fea0003800000 */
[----:B------:R-:W-:-:S13]  /*2480*/  ELECT P0, URZ, PT ;  /* 0x0000000000ff782f */ /* 0x000fda0003800000 */
[----:B------:R-:W-:Y:S05]  /*2490*/  @!P0 BRA `(.L_x_35) ;  /* 0x0000000000848947 */ /* 0x000fea0003800000 */
[----:B------:R-:W-:Y:S01]  /*24a0*/  UMOV UR4, 0x10 ;  /* 0x0000001000047882 */ /* 0x000fe20000000000 */
[----:B----4-:R-:W-:-:S04]  /*24b0*/  IMAD.MOV.U32 R2, RZ, RZ, 0xffff ;  /* 0x0000ffffff027424 */ /* 0x010fc800078e00ff */
[----:B------:R-:W-:Y:S04]  /*24c0*/  DEPBAR.LE SB1, 0x36 ;  /* 0x00009d800000791a */ /* 0x000fe80000000000 */
[----:B------:R-:W1:Y:S02]  /*24d0*/  UTCATOMSWS.FIND_AND_SET.ALIGN UP0, UR4, UR4 ;  /* 0x00000004000475e3 */ /* 0x000e640008000800 */
[----:B-1----:R-:W-:Y:S01]  /*24e0*/  PLOP3.LUT P0, PT, PT, PT, UP0, 0x80, 0x8 ;  /* 0x000000000008781c */ /* 0x002fe20003f0f008 */
[----:B------:R-:W-:-:S03]  /*24f0*/  IMAD.U32 R5, RZ, RZ, UR4 ;  /* 0x00000004ff057e24 */ /* 0x000fc6000f8e00ff */
[----:B------:R-:W-:-:S04]  /*2500*/  SEL R0, RZ, 0xffffffff, !P0 ;  /* 0xffffffffff007807 */ /* 0x000fc80004000000 */
[----:B------:R-:W-:Y:S01]  /*2510*/  ISETP.NE.AND P0, PT, R0, RZ, PT ;  /* 0x000000ff0000720c */ /* 0x000fe20003f05270 */
[----:B------:R-:W-:-:S12]  /*2520*/  IMAD.MOV.U32 R0, RZ, RZ, 0x1 ;  /* 0x00000001ff007424 */ /* 0x000fd800078e00ff */
[----:B------:R-:W-:Y:S05]  /*2530*/  @P0 BRA `(.L_x_36) ;  /* 0x0000000000240947 */ /* 0x000fea0003800000 */
.L_x_37:
[----:B------:R-:W-:Y:S05]  /*2540*/  NANOSLEEP 0x64 ;  /* 0x000000640000795d */ /* 0x000fea0003800000 */
[----:B------:R-:W-:-:S05]  /*2550*/  UMOV UR4, 0x10 ;  /* 0x0000001000047882 */ /* 0x000fca0000000000 */
[----:B------:R-:W-:Y:S04]  /*2560*/  DEPBAR.LE SB1, 0x36 ;  /* 0x00009d800000791a */ /* 0x000fe80000000000 */
[----:B------:R-:W1:Y:S02]  /*2570*/  UTCATOMSWS.FIND_AND_SET.ALIGN UP0, UR4, UR4 ;  /* 0x00000004000475e3 */ /* 0x000e640008000800 */
[----:B-1----:R-:W-:Y:S01]  /*2580*/  PLOP3.LUT P0, PT, PT, PT, UP0, 0x80, 0x8 ;  /* 0x000000000008781c */ /* 0x002fe20003f0f008 */
[----:B------:R-:W-:-:S03]  /*2590*/  IMAD.U32 R5, RZ, RZ, UR4 ;  /* 0x00000004ff057e24 */ /* 0x000fc6000f8e00ff */
[----:B------:R-:W-:-:S04]  /*25a0*/  SEL R3, RZ, 0xffffffff, !P0 ;  /* 0xffffffffff037807 */ /* 0x000fc80004000000 */
[----:B------:R-:W-:-:S13]  /*25b0*/  ISETP.NE.AND P0, PT, R3, RZ, PT ;  /* 0x000000ff0300720c */ /* 0x000fda0003f05270 */
[----:B------:R-:W-:Y:S05]  /*25c0*/  @!P0 BRA `(.L_x_37) ;  /* 0xfffffffc00dc8947 */ /* 0x000fea000383ffff */
.L_x_36:
[C---:B------:R-:W-:Y:S01]  /*25d0*/  VIADD R3, R5.reuse, 0x10 ;  /* 0x0000001005037836 */ /* 0x040fe20000000000 */
[----:B------:R-:W-:Y:S01]  /*25e0*/  UMOV UR4, 0x50 ;  /* 0x0000005000047882 */ /* 0x000fe20000000000 */
[----:B------:R-:W-:Y:S01]  /*25f0*/  SHF.L.U32 R2, R2, R5, RZ ;  /* 0x0000000502027219 */ /* 0x000fe200000006ff */
[----:B------:R-:W-:Y:S01]  /*2600*/  ULEA UR4, UR6, UR4, 0x18 ;  /* 0x0000000406047291 */ /* 0x000fe2000f8ec0ff */
[----:B------:R-:W-:Y:S01]  /*2610*/  IMAD.SHL.U32 R5, R5, 0x20, RZ ;  /* 0x0000002005057824 */ /* 0x000fe200078e00ff */
[----:B------:R-:W-:-:S04]  /*2620*/  SHF.L.U32 R3, R0, R3, RZ ;  /* 0x0000000300037219 */ /* 0x000fc800000006ff */
[----:B------:R-:W-:-:S05]  /*2630*/  LOP3.LUT R2, R3, R2, RZ, 0xfc, !PT ;  /* 0x0000000203027212 */ /* 0x000fca00078efcff */
[----:B------:R1:W-:Y:S04]  /*2640*/  ATOMS.OR RZ, [UR4], R2 ;  /* 0x00000002ffff798c */ /* 0x0003e8000b000004 */
[----:B------:R1:W-:Y:S01]  /*2650*/  STS [UR5+0x68], R5 ;  /* 0x00006805ff007988 */ /* 0x0003e20008000805 */
[----:B------:R-:W-:Y:S05]  /*2660*/  BRA `(.L_x_35) ;  /* 0x0000000000107947 */ /* 0x000fea0003800000 */
.L_x_34:
[----:B------:R-:W-:Y:S02]  /*2670*/  MOV R0, 0xffffffff ;  /* 0xffffffff00007802 */ /* 0x000fe40000000f00 */
[----:B----4-:R-:W-:-:S03]  /*2680*/  MOV R2, 0x26b0 ;  /* 0x000026b000027802 */ /* 0x010fc60000000f00 */
[----:B------:R1:W-:Y:S04]  /*2690*/  STS [UR5+0x68], R0 ;  /* 0x00006800ff007988 */ /* 0x0003e80008000805 */
[----:B-12---:R-:W-:Y:S05]  /*26a0*/  CALL.REL.NOINC `($__internal_1_$__cuda_sm10x_tcgen05_guardrail_trap_phase_invalid_during_alloc) ;  /* 0x0000002400747944 */ /* 0x006fea0003c00000 */
.L_x_35:
[----:B------:R-:W-:Y:S05]  /*26b0*/  WARPSYNC.ALL ;  /* 0x0000000000007948 */ /* 0x000fea0003800000 */
[----:B------:R-:W-:Y:S01]  /*26c0*/  NOP ;  /* 0x0000000000007918 */ /* 0x000fe20000000000 */
.L_x_33:
[----:B------:R-:W5:Y:S08]  /*26d0*/  S2UR UR4, SR_CgaCtaId ;  /* 0x00000000000479c3 */ /* 0x000f700000008800 */
[----:B------:R-:W-:Y:S06]  /*26e0*/  BAR.SYNC.DEFER_BLOCKING 0x3, 0xa0 ;  /* 0x00c2800000007b1d */ /* 0x000fec0000010000 */
[----:B------:R-:W-:-:S02]  /*26f0*/  UMOV UR5, 0x400 ;  /* 0x0000040000057882 */ /* 0x000fc40000000000 */
[----:B-----5:R-:W-:-:S06]  /*2700*/  ULEA UR4, UR4, UR5, 0x18 ;  /* 0x0000000504047291 */ /* 0x020fcc000f8ec0ff */
[----:B------:R-:W-:-:S05]  /*2710*/  MOV R87, UR4 ;  /* 0x0000000400577c02 */ /* 0x000fca0008000f00 */
[----:B------:R1:W3:Y:S01]  /*2720*/  LDS R122, [R87+0x68] ;  /* 0x00006800577a7984 */ /* 0x0002e20000000800 */
[----:B------:R-:W5:Y:S02]  /*2730*/  SYNCS.PHASECHK.TRANS64.TRYWAIT P0, [R87+URZ+0x40], RZ ;  /* 0x000040ff570075a7 */ /* 0x000f6400080011ff */
[----:B-1-3-5:R-:W-:Y:S05]  /*2740*/  @!P0 BRA `(.L_x_38) ;  /* 0x0000002000fc8947 */ /* 0x02afea0003800000 */
.L_x_77:
[----:B------:R-:W3:Y:S01]  /*2750*/  LDS.128 R88, [R87+0x2c810] ;  /* 0x02c8100057587984 */ /* 0x000ee20000000c00 */
[----:B------:R-:W-:Y:S01]  /*2760*/  HFMA2 R0, -RZ, RZ, 0, 5.9604644775390625e-08 ;  /* 0x00000001ff007431 */ /* 0x000fe200000001ff */
[----:B------:R5:W-:Y:S06]  /*2770*/  MEMBAR.ALL.CTA ;  /* 0x0000000000007992 */ /* 0x000bec0000008000 */
[----:B-----5:R-:W5:Y:S02]  /*2780*/  FENCE.VIEW.ASYNC.S ;  /* 0x00000000000073c6 */ /* 0x020f640000000000 */
[----:B-----5:R1:W-:Y:S01]  /*2790*/  SYNCS.ARRIVE.TRANS64.ART0 RZ, [R87+URZ+0x50], R0 ;  /* 0x0000500057ff79a7 */ /* 0x0203e200085000ff */
[----:B---3--:R-:W-:-:S13]  /*27a0*/  ISETP.NE.AND P0, PT, R91, 0x1, PT ;  /* 0x000000015b00780c */ /* 0x008fda0003f05270 */
[----:B-1----:R-:W-:Y:S05]  /*27b0*/  @P0 BRA `(.L_x_39) ;  /* 0x0000001800c40947 */ /* 0x002fea0003800000 */
[C---:B------:R-:W-:Y:S01]  /*27c0*/  IMAD.SHL.U32 R4, R104.reuse, 0x40, RZ ;  /* 0x0000004068047824 */ /* 0x040fe200078e00ff */
[----:B------:R-:W-:Y:S01]  /*27d0*/  SHF.R.U32.HI R3, RZ, 0x5, R104 ;  /* 0x00000005ff037819 */ /* 0x000fe20000011668 */
[----:B----4-:R-:W-:Y:S01]  /*27e0*/  IMAD.SHL.U32 R2, R104, 0x80, RZ ;  /* 0x0000008068027824 */ /* 0x010fe200078e00ff */
[----:B------:R-:W1:Y:S01]  /*27f0*/  S2UR UR8, SR_CgaCtaId ;  /* 0x00000000000879c3 */ /* 0x000e620000008800 */
[----:B------:R-:W3:Y:S01]  /*2800*/  S2R R102, SR_LANEID ;  /* 0x0000000000667919 */ /* 0x000ee20000000000 */
[----:B------:R-:W-:Y:S01]  /*2810*/  LOP3.LUT R4, R4, 0x7c0, RZ, 0xc0, !PT ;  /* 0x000007c004047812 */ /* 0x000fe200078ec0ff */
[----:B------:R-:W-:Y:S01]  /*2820*/  IMAD R121, R123, 0x4, R87 ;  /* 0x000000047b797824 */ /* 0x000fe200078e0257 */
[----:B------:R-:W-:Y:S01]  /*2830*/  LOP3.LUT R2, R2, 0xf80, RZ, 0xc0, !PT ;  /* 0x00000f8002027812 */ /* 0x000fe200078ec0ff */
[----:B------:R-:W-:Y:S01]  /*2840*/  IMAD.MOV.U32 R108, RZ, RZ, 0x1 ;  /* 0x00000001ff6c7424 */ /* 0x000fe200078e00ff */
[----:B------:R-:W-:Y:S01]  /*2850*/  UMOV UR9, 0x400 ;  /* 0x0000040000097882 */ /* 0x000fe20000000000 */
[C---:B------:R-:W-:Y:S01]  /*2860*/  IMAD R4, R3.reuse, 0x800, R4 ;  /* 0x0000080003047824 */ /* 0x040fe200078e0204 */
[----:B------:R-:W4:Y:S01]  /*2870*/  LDCU.64 UR10, c[0x0][0x348] ;  /* 0x00006900ff0a77ac */ /* 0x000f220008000a00 */
[----:B------:R-:W-:-:S02]  /*2880*/  IMAD R2, R3, 0x1000, R2 ;  /* 0x0000100003027824 */ /* 0x000fc400078e0202 */
[C---:B------:R-:W-:Y:S02]  /*2890*/  IMAD.IADD R4, R87.reuse, 0x1, R4 ;  /* 0x0000000157047824 */ /* 0x040fe400078e0204 */
[----:B------:R-:W-:Y:S02]  /*28a0*/  IMAD.IADD R2, R87, 0x1, R2 ;  /* 0x0000000157027824 */ /* 0x000fe400078e0202 */
[C---:B------:R-:W-:Y:S02]  /*28b0*/  VIADD R5, R4.reuse, 0x4430 ;  /* 0x0000443004057836 */ /* 0x040fe40000000000 */
[C---:B------:R-:W-:Y:S02]  /*28c0*/  VIADD R6, R4.reuse, 0x4420 ;  /* 0x0000442004067836 */ /* 0x040fe40000000000 */
[C---:B------:R-:W-:Y:S01]  /*28d0*/  VIADD R7, R4.reuse, 0x4410 ;  /* 0x0000441004077836 */ /* 0x040fe20000000000 */
[----:B------:R-:W-:Y:S01]  /*28e0*/  SHF.R.U32.HI R120, RZ, 0x3, R5 ;  /* 0x00000003ff787819 */ /* 0x000fe20000011605 */
[----:B------:R-:W-:Y:S01]  /*28f0*/  VIADD R4, R4, 0x4400 ;  /* 0x0000440004047836 */ /* 0x000fe20000000000 */
[----:B------:R-:W-:Y:S01]  /*2900*/  SHF.R.U32.HI R119, RZ, 0x3, R6 ;  /* 0x00000003ff777819 */ /* 0x000fe20000011606 */
[----:B------:R-:W-:Y:S01]  /*2910*/  IMAD.MOV.U32 R106, RZ, RZ, RZ ;  /* 0x000000ffff6a7224 */ /* 0x000fe200078e00ff */
[----:B------:R-:W-:Y:S01]  /*2920*/  LOP3.LUT R120, R5, 0x30, R120, 0x78, !PT ;  /* 0x0000003005787812 */ /* 0x000fe200078e7878 */
[----:B------:R-:W-:Y:S01]  /*2930*/  VIADD R5, R2, 0x430 ;  /* 0x0000043002057836 */ /* 0x000fe20000000000 */
[----:B------:R-:W-:Y:S01]  /*2940*/  SHF.R.U32.HI R117, RZ, 0x3, R4 ;  /* 0x00000003ff757819 */ /* 0x000fe20000011604 */
[----:B------:R-:W-:Y:S01]  /*2950*/  IMAD.MOV.U32 R105, RZ, RZ, RZ ;  /* 0x000000ffff697224 */ /* 0x000fe200078e00ff */
[----:B------:R-:W-:Y:S01]  /*2960*/  LOP3.LUT R119, R6, 0x30, R119, 0x78, !PT ;  /* 0x0000003006777812 */ /* 0x000fe200078e7877 */
[----:B------:R-:W-:Y:S01]  /*2970*/  VIADD R6, R2, 0x420 ;  /* 0x0000042002067836 */ /* 0x000fe20000000000 */
[----:B------:R-:W-:Y:S01]  /*2980*/  SHF.R.U32.HI R116, RZ, 0x3, R5 ;  /* 0x00000003ff747819 */ /* 0x000fe20000011605 */
[----:B------:R-:W-:Y:S01]  /*2990*/  IMAD R110, R3, 0x200000, R122 ;  /* 0x00200000036e7824 */ /* 0x000fe200078e027a */
[----:B------:R-:W-:Y:S01]  /*29a0*/  LOP3.LUT R117, R4, 0x30, R117, 0x78, !PT ;  /* 0x0000003004757812 */ /* 0x000fe200078e7875 */
[C---:B------:R-:W-:Y:S01]  /*29b0*/  VIADD R4, R2.reuse, 0x400 ;  /* 0x0000040002047836 */ /* 0x040fe20000000000 */
[----:B------:R-:W-:Y:S01]  /*29c0*/  LOP3.LUT R116, R5, 0x70, R116, 0x78, !PT ;  /* 0x0000007005747812 */ /* 0x000fe200078e7874 */
[----:B------:R-:W-:Y:S01]  /*29d0*/  VIADD R5, R2, 0x410 ;  /* 0x0000041002057836 */ /* 0x000fe20000000000 */
[----:B------:R-:W-:Y:S01]  /*29e0*/  SHF.R.U32.HI R115, RZ, 0x3, R6 ;  /* 0x00000003ff737819 */ /* 0x000fe20000011606 */
[----:B-1----:R-:W-:Y:S01]  /*29f0*/  ULEA UR7, UR8, UR9, 0x18 ;  /* 0x0000000908077291 */ /* 0x002fe2000f8ec0ff */
[----:B------:R-:W-:-:S02]  /*2a00*/  SHF.R.U32.HI R113, RZ, 0x3, R4 ;  /* 0x00000003ff717819 */ /* 0x000fc40000011604 */
[----:B------:R-:W-:Y:S02]  /*2a10*/  SHF.R.U32.HI R114, RZ, 0x3, R5 ;  /* 0x00000003ff727819 */ /* 0x000fe40000011605 */
[----:B------:R-:W-:Y:S01]  /*2a20*/  LOP3.LUT R115, R6, 0x70, R115, 0x78, !PT ;  /* 0x0000007006737812 */ /* 0x000fe200078e7873 */
[C---:B------:R-:W-:Y:S01]  /*2a30*/  VIADD R6, R2.reuse, 0x460 ;  /* 0x0000046002067836 */ /* 0x040fe20000000000 */
[----:B------:R-:W-:Y:S01]  /*2a40*/  LOP3.LUT R114, R5, 0x70, R114, 0x78, !PT ;  /* 0x0000007005727812 */ /* 0x000fe200078e7872 */
[----:B------:R-:W-:Y:S01]  /*2a50*/  VIADD R5, R2, 0x470 ;  /* 0x0000047002057836 */ /* 0x000fe20000000000 */
[----:B------:R-:W-:Y:S01]  /*2a60*/  LOP3.LUT R113, R4, 0x70, R113, 0x78, !PT ;  /* 0x0000007004717812 */ /* 0x000fe200078e7871 */
[C---:B------:R-:W-:Y:S01]  /*2a70*/  VIADD R4, R2.reuse, 0x450 ;  /* 0x0000045002047836 */ /* 0x040fe20000000000 */
[----:B------:R-:W-:Y:S01]  /*2a80*/  SHF.R.U32.HI R118, RZ, 0x3, R7 ;  /* 0x00000003ff767819 */ /* 0x000fe20000011607 */
[----:B------:R-:W-:Y:S01]  /*2a90*/  VIADD R2, R2, 0x440 ;  /* 0x0000044002027836 */ /* 0x000fe20000000000 */
[----:B------:R-:W-:-:S02]  /*2aa0*/  SHF.R.U32.HI R112, RZ, 0x3, R5 ;  /* 0x00000003ff707819 */ /* 0x000fc40000011605 */
[----:B------:R-:W-:Y:S02]  /*2ab0*/  SHF.R.U32.HI R111, RZ, 0x3, R6 ;  /* 0x00000003ff6f7819 */ /* 0x000fe40000011606 */
[----:B------:R-:W-:Y:S02]  /*2ac0*/  SHF.R.U32.HI R109, RZ, 0x3, R4 ;  /* 0x00000003ff6d7819 */ /* 0x000fe40000011604 */
[----:B------:R-:W-:Y:S02]  /*2ad0*/  SHF.R.U32.HI R107, RZ, 0x3, R2 ;  /* 0x00000003ff6b7819 */ /* 0x000fe40000011602 */
[----:B------:R-:W-:Y:S02]  /*2ae0*/  LOP3.LUT R118, R7, 0x30, R118, 0x78, !PT ;  /* 0x0000003007767812 */ /* 0x000fe400078e7876 */
[----:B------:R-:W-:Y:S02]  /*2af0*/  LOP3.LUT R112, R5, 0x70, R112, 0x78, !PT ;  /* 0x0000007005707812 */ /* 0x000fe400078e7870 */
[----:B------:R-:W-:-:S02]  /*2b00*/  LOP3.LUT R111, R6, 0x70, R111, 0x78, !PT ;  /* 0x00000070066f7812 */ /* 0x000fc400078e786f */
[----:B------:R-:W-:Y:S02]  /*2b10*/  LOP3.LUT R109, R4, 0x70, R109, 0x78, !PT ;  /* 0x00000070046d7812 */ /* 0x000fe400078e786d */
[----:B---34-:R-:W-:-:S07]  /*2b20*/  LOP3.LUT R107, R2, 0x70, R107, 0x78, !PT ;  /* 0x00000070026b7812 */ /* 0x018fce00078e786b */
.L_x_52:
[----:B------:R-:W1:Y:S01]  /*2b30*/  LDC.64 R6, c[0x0][0x750] ;  /* 0x0001d400ff067b82 */ /* 0x000e620000000a00 */
[----:B------:R-:W-:-:S04]  /*2b40*/  SHF.L.U32 R125, R88, 0x7, RZ ;  /* 0x00000007587d7819 */ /* 0x000fc800000006ff */
[----:B------:R-:W-:-:S03]  /*2b50*/  IADD3 R5, PT, PT, R125, R104, RZ ;  /* 0x000000687d057210 */ /* 0x000fc60007ffe0ff */
[----:B------:R-:W3:Y:S01]  /*2b60*/  LDC.64 R2, c[0x0][0x758] ;  /* 0x0001d600ff027b82 */ /* 0x000ee20000000a00 */
[----:B-1----:R-:W-:-:S05]  /*2b70*/  IMAD.WIDE R6, R90, 0x4, R6 ;  /* 0x000000045a067825 */ /* 0x002fca00078e0206 */
[----:B------:R1:W5:Y:S01]  /*2b80*/  LDG.E R124, desc[UR14][R6.64] ;  /* 0x0000000e067c7981 */ /* 0x000362000c1e1900 */
[----:B---3--:R-:W-:Y:S01]  /*2b90*/  IMAD.WIDE R4, R5, 0x4, R2 ;  /* 0x0000000405047825 */ /* 0x008fe200078e0202 */
[----:B------:R-:W-:-:S04]  /*2ba0*/  SHF.L.U32 R2, R105, 0x1f, RZ ;  /* 0x0000001f69027819 */ /* 0x000fc800000006ff */
[----:B------:R1:W5:Y:S01]  /*2bb0*/  LDG.E R88, desc[UR14][R4.64] ;  /* 0x0000000e04587981 */ /* 0x000362000c1e1900 */
[----:B------:R-:W3:Y:S01]  /*2bc0*/  SYNCS.PHASECHK.TRANS64.TRYWAIT P0, [R87+URZ+0x30], R2 ;  /* 0x00003002570075a7 */ /* 0x000ee200080011ff */
[----:B------:R-:W-:Y:S02]  /*2bd0*/  ISETP.NE.AND P3, PT, R105, RZ, PT ;  /* 0x000000ff6900720c */ /* 0x000fe40003f65270 */
[----:B------:R-:W-:Y:S01]  /*2be0*/  MOV R103, R90 ;  /* 0x0000005a00677202 */ /* 0x000fe20000000f00 */
[----:B-1-3--:R-:W-:Y:S10]  /*2bf0*/  @!P0 BRA `(.L_x_40) ;  /* 0x0000001c00e48947 */ /* 0x00aff40003800000 */
.L_x_79:
[----:B------:R-:W-:Y:S01]  /*2c00*/  SHF.R.S32.HI R86, RZ, 0x1f, R90 ;  /* 0x0000001fff567819 */ /* 0x000fe2000001145a */
[----:B------:R-:W-:Y:S01]  /*2c10*/  IMAD R127, R105, 0xd0, R110 ;  /* 0x000000d0697f7824 */ /* 0x000fe200078e026e */
[----:B------:R-:W-:Y:S02]  /*2c20*/  CS2R R130, SRZ ;  /* 0x0000000000827805 */ /* 0x000fe4000001ff00 */
[----:B------:R-:W-:-:S07]  /*2c30*/  CS2R R128, SRZ ;  /* 0x0000000000807805 */ /* 0x000fce000001ff00 */
.L_x_47:
[----:B------:R-:W-:Y:S01]  /*2c40*/  IADD3 R126, PT, PT, R130, 0x3, RZ ;  /* 0x00000003827e7810 */ /* 0x000fe20007ffe0ff */
[----:B------:R-:W-:Y:S05]  /*2c50*/  WARPSYNC.ALL ;  /* 0x0000000000007948 */ /* 0x000fea0003800000 */
[----:B------:R-:W-:Y:S01]  /*2c60*/  NOP ;  /* 0x0000000000007918 */ /* 0x000fe20000000000 */
[----:B------:R-:W-:Y:S01]  /*2c70*/  SEL R126, R126, R129, !P3 ;  /* 0x000000817e7e7207 */ /* 0x000fe20005800000 */
[----:B------:R-:W-:Y:S01]  /*2c80*/  BSSY.RECONVERGENT B0, `(.L_x_41) ;  /* 0x000003a000007945 */ /* 0x000fe20003800200 */
[----:B------:R-:W-:Y:S02]  /*2c90*/  ISETP.NE.AND P0, PT, R128, RZ, PT ;  /* 0x000000ff8000720c */ /* 0x000fe40003f05270 */
[----:B------:R-:W-:-:S04]  /*2ca0*/  SHF.L.U32 R90, R126, 0x6, RZ ;  /* 0x000000067e5a7819 */ /* 0x000fc800000006ff */
[----:B------:R-:W-:-:S04]  /*2cb0*/  IADD3 R2, PT, PT, R127, R90, RZ ;  /* 0x0000005a7f027210 */ /* 0x000fc80007ffe0ff */
[----:B------:R-:W-:-:S13]  /*2cc0*/  R2UR UR4, R2 ;  /* 0x00000000020472ca */ /* 0x000fda00000e0000 */
[----:B------:R-:W3:Y:S01]  /*2cd0*/  LDTM.x32 R36, tmem[UR4+0x20] ;  /* 0x00002004002479ee */ /* 0x000ee200082c0000 */
[----:B------:R-:W-:-:S13]  /*2ce0*/  R2UR UR4, R2 ;  /* 0x00000000020472ca */ /* 0x000fda00000e0000 */
[----:B-12---:R-:W2:Y:S01]  /*2cf0*/  LDTM.x32 R4, tmem[UR4] ;  /* 0x00000004000479ee */ /* 0x006ea200082c0000 */
[-C--:B-1-3-5:R-:W-:Y:S02]  /*2d00*/  FMUL2 R2, R36.F32x2.HI_LO, R124.reuse.F32 ;  /* 0x0000007c2402724a */ /* 0x0aafe40001000000 */
[-C--:B------:R-:W-:Y:S02]  /*2d10*/  FMUL2 R36, R40.F32x2.HI_LO, R124.reuse.F32 ;  /* 0x0000007c2824724a */ /* 0x080fe40001000000 */
[-C--:B------:R-:W-:Y:S02]  /*2d20*/  FMUL2 R40, R44.F32x2.HI_LO, R124.reuse.F32 ;  /* 0x0000007c2c28724a */ /* 0x080fe40001000000 */
[-C--:B------:R-:W-:Y:S02]  /*2d30*/  FMUL2 R44, R48.F32x2.HI_LO, R124.reuse.F32 ;  /* 0x0000007c302c724a */ /* 0x080fe40001000000 */
[-C--:B------:R-:W-:Y:S02]  /*2d40*/  FMUL2 R48, R52.F32x2.HI_LO, R124.reuse.F32 ;  /* 0x0000007c3430724a */ /* 0x080fe40001000000 */
[----:B------:R-:W-:-:S02]  /*2d50*/  FMUL2 R38, R38.F32x2.HI_LO, R124.F32 ;  /* 0x0000007c2626724a */ /* 0x000fc40001000000 */
[-C--:B------:R-:W-:Y:S02]  /*2d60*/  FMUL2 R42, R42.F32x2.HI_LO, R124.reuse.F32 ;  /* 0x0000007c2a2a724a */ /* 0x080fe40001000000 */
[-C--:B------:R-:W-:Y:S02]  /*2d70*/  FMUL2 R46, R46.F32x2.HI_LO, R124.reuse.F32 ;  /* 0x0000007c2e2e724a */ /* 0x080fe40001000000 */
[-C--:B------:R-:W-:Y:S02]  /*2d80*/  FMUL2 R50, R50.F32x2.HI_LO, R124.reuse.F32 ;  /* 0x0000007c3232724a */ /* 0x080fe40001000000 */
[-C--:B------:R-:W-:Y:S02]  /*2d90*/  FMUL2 R54, R54.F32x2.HI_LO, R124.reuse.F32 ;  /* 0x0000007c3636724a */ /* 0x080fe40001000000 */
[-C--:B------:R-:W-:Y:S02]  /*2da0*/  FMUL2 R52, R56.F32x2.HI_LO, R124.reuse.F32 ;  /* 0x0000007c3834724a */ /* 0x080fe40001000000 */
[----:B------:R-:W-:-:S02]  /*2db0*/  FMUL2 R58, R58.F32x2.HI_LO, R124.F32 ;  /* 0x0000007c3a3a724a */ /* 0x000fc40001000000 */
[-C--:B------:R-:W-:Y:S02]  /*2dc0*/  FMUL2 R56, R60.F32x2.HI_LO, R124.reuse.F32 ;  /* 0x0000007c3c38724a */ /* 0x080fe40001000000 */
[-C--:B------:R-:W-:Y:S02]  /*2dd0*/  FMUL2 R60, R64.F32x2.HI_LO, R124.reuse.F32 ;  /* 0x0000007c403c724a */ /* 0x080fe40001000000 */
[----:B--2---:R-:W-:Y:S01]  /*2de0*/  FMUL2 R70, R8.F32x2.HI_LO, R124.F32 ;  /* 0x0000007c0846724a */ /* 0x004fe20001000000 */
[----:B------:R-:W-:Y:S01]  /*2df0*/  F2FP.BF16.F32.PACK_AB R8, R3, R2 ;  /* 0x000000020308723e */ /* 0x000fe200000010ff */
[----:B------:R-:W-:Y:S01]  /*2e00*/  FMUL2 R72, R10.F32x2.HI_LO, R124.F32 ;  /* 0x0000007c0a48724a */ /* 0x000fe20001000000 */
        /* <DEDUP_REMOVED lines=21> */
[----:B------:R-:W-:-:S02]  /*2f60*/  FMUL2 R24, R24.F32x2.HI_LO, R124.F32 ;  /* 0x0000007c1818724a */ /* 0x000fc40001000000 */
[-C--:B------:R-:W-:Y:S02]  /*2f70*/  FMUL2 R26, R26.F32x2.HI_LO, R124.reuse.F32 ;  /* 0x0000007c1a1a724a */ /* 0x080fe40001000000 */
[-C--:B------:R-:W-:Y:S02]  /*2f80*/  FMUL2 R28, R28.F32x2.HI_LO, R124.reuse.F32 ;  /* 0x0000007c1c1c724a */ /* 0x080fe40001000000 */
[-C--:B------:R-:W-:Y:S02]  /*2f90*/  FMUL2 R30, R30.F32x2.HI_LO, R124.reuse.F32 ;  /* 0x0000007c1e1e724a */ /* 0x080fe40001000000 */
[-C--:B------:R-:W-:Y:S02]  /*2fa0*/  FMUL2 R32, R32.F32x2.HI_LO, R124.reuse.F32 ;  /* 0x0000007c2020724a */ /* 0x080fe40001000000 */
[----:B------:R-:W-:Y:S01]  /*2fb0*/  FMUL2 R34, R34.F32x2.HI_LO, R124.F32 ;  /* 0x0000007c2222724a */ /* 0x000fe20001000000 */
[----:B------:R-:W-:Y:S06]  /*2fc0*/  @P0 BRA `(.L_x_42) ;  /* 0x0000000000140947 */ /* 0x000fec0003800000 */
[----:B------:R-:W-:Y:S01]  /*2fd0*/  ELECT P0, URZ, PT ;  /* 0x0000000000ff782f */ /* 0x000fe20003800000 */
[----:B------:R-:W-:Y:S01]  /*2fe0*/  NOP ;  /* 0x0000000000007918 */ /* 0x000fe20000000000 */
[----:B------:R-:W-:-:S11]  /*2ff0*/  LOP3.LUT R105, R105, 0x1, RZ, 0x3c, !PT ;  /* 0x0000000169697812 */ /* 0x000fd600078e3cff */
[----:B------:R-:W-:-:S04]  /*3000*/  @P0 IMAD.MOV.U32 R4, RZ, RZ, 0x1 ;  /* 0x00000001ff040424 */ /* 0x000fc800078e00ff */
[----:B------:R1:W-:Y:S03]  /*3010*/  @P0 SYNCS.ARRIVE.TRANS64.ART0 RZ, [R87+URZ+0x38], R4 ;  /* 0x0000380457ff09a7 */ /* 0x0003e600085000ff */
.L_x_42:
[----:B------:R-:W-:Y:S05]  /*3020*/  BSYNC.RECONVERGENT B0 ;  /* 0x0000000000007941 */ /* 0x000fea0003800200 */
.L_x_41:
[----:B------:R-:W-:Y:S01]  /*3030*/  F2FP.BF16.F32.PACK_AB R20, R57, R56 ;  /* 0x000000383914723e */ /* 0x000fe200000010ff */
[----:B------:R2:W-:Y:S01]  /*3040*/  STS.128 [R107], R8 ;  /* 0x000000086b007388 */ /* 0x0005e20000000c00 */
[----:B------:R-:W-:Y:S02]  /*3050*/  F2FP.BF16.F32.PACK_AB R21, R63, R62 ;  /* 0x0000003e3f15723e */ /* 0x000fe400000010ff */
[----:B------:R-:W-:Y:S01]  /*3060*/  F2FP.BF16.F32.PACK_AB R22, R61, R60 ;  /* 0x0000003c3d16723e */ /* 0x000fe200000010ff */
[----:B------:R3:W-:Y:S01]  /*3070*/  STS.128 [R109], R12 ;  /* 0x0000000c6d007388 */ /* 0x0007e20000000c00 */
[----:B------:R-:W-:Y:S02]  /*3080*/  F2FP.BF16.F32.PACK_AB R23, R67, R66 ;  /* 0x000000424317723e */ /* 0x000fe400000010ff */
[----:B-1----:R-:W-:Y:S01]  /*3090*/  F2FP.BF16.F32.PACK_AB R4, R65, R64 ;  /* 0x000000404104723e */ /* 0x002fe200000010ff */
[----:B------:R1:W-:Y:S01]  /*30a0*/  STS.128 [R111], R16 ;  /* 0x000000106f007388 */ /* 0x0003e20000000c00 */
[----:B------:R-:W-:-:S02]  /*30b0*/  F2FP.BF16.F32.PACK_AB R5, R69, R68 ;  /* 0x000000444505723e */ /* 0x000fc400000010ff */
[----:B------:R-:W-:Y:S01]  /*30c0*/  F2FP.BF16.F32.PACK_AB R6, R71, R70 ;  /* 0x000000464706723e */ /* 0x000fe200000010ff */
[----:B------:R4:W-:Y:S01]  /*30d0*/  STS.128 [R112], R20 ;  /* 0x0000001470007388 */ /* 0x0009e20000000c00 */
[----:B------:R-:W-:Y:S02]  /*30e0*/  F2FP.BF16.F32.PACK_AB R7, R73, R72 ;  /* 0x000000484907723e */ /* 0x000fe400000010ff */
[C---:B------:R-:W-:Y:S01]  /*30f0*/  ISETP.GE.U32.AND P2, PT, R128.reuse, 0x6, PT ;  /* 0x000000068000780c */ /* 0x040fe20003f46070 */
[----:B------:R-:W-:Y:S02]  /*3100*/  VIADD R128, R128, 0x2 ;  /* 0x0000000280807836 */ /* 0x000fe40000000000 */
[----:B------:R4:W-:Y:S01]  /*3110*/  STS.128 [R113], R4 ;  /* 0x0000000471007388 */ /* 0x0009e20000000c00 */
[----:B--2---:R-:W-:Y:S02]  /*3120*/  F2FP.BF16.F32.PACK_AB R8, R75, R74 ;  /* 0x0000004a4b08723e */ /* 0x004fe400000010ff */
[----:B------:R-:W-:-:S02]  /*3130*/  F2FP.BF16.F32.PACK_AB R9, R77, R76 ;  /* 0x0000004c4d09723e */ /* 0x000fc400000010ff */
[----:B------:R-:W-:Y:S02]  /*3140*/  F2FP.BF16.F32.PACK_AB R10, R79, R78 ;  /* 0x0000004e4f0a723e */ /* 0x000fe400000010ff */
[----:B------:R-:W-:Y:S02]  /*3150*/  F2FP.BF16.F32.PACK_AB R11, R81, R80 ;  /* 0x00000050510b723e */ /* 0x000fe400000010ff */
[----:B---3--:R-:W-:Y:S02]  /*3160*/  F2FP.BF16.F32.PACK_AB R12, R83, R82 ;  /* 0x00000052530c723e */ /* 0x008fe400000010ff */
[----:B------:R-:W-:Y:S01]  /*3170*/  F2FP.BF16.F32.PACK_AB R13, R85, R84 ;  /* 0x00000054550d723e */ /* 0x000fe200000010ff */
[----:B------:R4:W-:Y:S01]  /*3180*/  STS.128 [R114], R8 ;  /* 0x0000000872007388 */ /* 0x0009e20000000c00 */
[----:B------:R-:W-:Y:S02]  /*3190*/  F2FP.BF16.F32.PACK_AB R14, R25, R24 ;  /* 0x00000018190e723e */ /* 0x000fe400000010ff */
[----:B------:R-:W-:-:S02]  /*31a0*/  F2FP.BF16.F32.PACK_AB R15, R27, R26 ;  /* 0x0000001a1b0f723e */ /* 0x000fc400000010ff */
[----:B-1----:R-:W-:Y:S02]  /*31b0*/  F2FP.BF16.F32.PACK_AB R16, R29, R28 ;  /* 0x0000001c1d10723e */ /* 0x002fe400000010ff */
[----:B------:R-:W-:Y:S01]  /*31c0*/  F2FP.BF16.F32.PACK_AB R17, R31, R30 ;  /* 0x0000001e1f11723e */ /* 0x000fe200000010ff */
[----:B------:R4:W-:Y:S01]  /*31d0*/  STS.128 [R115], R12 ;  /* 0x0000000c73007388 */ /* 0x0009e20000000c00 */
[----:B------:R-:W-:Y:S02]  /*31e0*/  F2FP.BF16.F32.PACK_AB R18, R33, R32 ;  /* 0x000000202112723e */ /* 0x000fe400000010ff */
[----:B------:R-:W-:-:S05]  /*31f0*/  F2FP.BF16.F32.PACK_AB R19, R35, R34 ;  /* 0x000000222313723e */ /* 0x000fca00000010ff */
[----:B------:R4:W-:Y:S01]  /*3200*/  STS.128 [R116], R16 ;  /* 0x0000001074007388 */ /* 0x0009e20000000c00 */
[----:B------:R1:W-:Y:S06]  /*3210*/  MEMBAR.ALL.CTA ;  /* 0x0000000000007992 */ /* 0x0003ec0000008000 */
[----:B-1----:R-:W1:Y:S02]  /*3220*/  FENCE.VIEW.ASYNC.S ;  /* 0x00000000000073c6 */ /* 0x002e640000000000 */
[----:B-1----:R-:W-:Y:S06]  /*3230*/  BAR.SYNC.DEFER_BLOCKING 0x2, 0x80 ;  /* 0x0082000000007b1d */ /* 0x002fec0000010000 */
[----:B------:R-:W-:Y:S05]  /*3240*/  BRA.U !UP4, `(.L_x_43) ;  /* 0x000000010c447547 */ /* 0x000fea000b800000 */
[----:B------:R-:W-:Y:S01]  /*3250*/  UIADD3 UR12, UP0, UPT, UR10, 0x240, URZ ;  /* 0x000002400a0c7890 */ /* 0x000fe2000ff1e0ff */
[----:B------:R-:W-:Y:S01]  /*3260*/  PLOP3.LUT P0, PT, PT, PT, PT, 0x80, 0x8 ;  /* 0x000000000008781c */ /* 0x000fe20003f0f070 */
[----:B------:R-:W-:Y:S01]  /*3270*/  IMAD R90, R89, 0x100, R90 ;  /* 0x00000100595a7824 */ /* 0x000fe200078e025a */
[----:B----4-:R-:W-:Y:S01]  /*3280*/  IADD3 R4, PT, PT, R87, 0x400, RZ ;  /* 0x0000040057047810 */ /* 0x010fe20007ffe0ff */
[----:B------:R-:W-:-:S12]  /*3290*/  UIADD3.X UR13, UPT, UPT, URZ, UR11, URZ, UP0, !UPT ;  /* 0x0000000bff0d7290 */ /* 0x000fd800087fe4ff */
.L_x_44:
[----:B------:R-:W-:Y:S02]  /*32a0*/  PLOP3.LUT P1, PT, P1, P0, PT, 0xf2, 0x2f ;  /* 0x00000000002f781c */ /* 0x000fe40000f21e72 */
[----:B------:R-:W-:-:S08]  /*32b0*/  @P0 R2UR P1, UR6, R125 ;  /* 0x000000007d0602ca */ /* 0x000fd00000020000 */
[----:B------:R-:W-:Y:S02]  /*32c0*/  PLOP3.LUT P1, PT, P1, P0, PT, 0xf2, 0x2f ;  /* 0x00000000002f781c */ /* 0x000fe40000f21e72 */
[----:B------:R-:W-:-:S08]  /*32d0*/  @P0 R2UR.OR P1, UR5, R90 ;  /* 0x000000005a0502ca */ /* 0x000fd00000120000 */
[----:B------:R-:W-:Y:S02]  /*32e0*/  PLOP3.LUT P1, PT, P1, P0, PT, 0xf2, 0x2f ;  /* 0x00000000002f781c */ /* 0x000fe40000f21e72 */
[----:B------:R-:W-:-:S08]  /*32f0*/  @P0 R2UR.OR P1, UR4, R4 ;  /* 0x00000000040402ca */ /* 0x000fd00000120000 */
[----:B------:R-:W-:Y:S02]  /*3300*/  @P0 PLOP3.LUT P0, PT, P1, PT, PT, 0x80, 0x8 ;  /* 0x000000000008081c */ /* 0x000fe40000f0f070 */
[----:B------:R-:W-:-:S03]  /*3310*/  PLOP3.LUT P1, PT, PT, PT, PT, 0x80, 0x8 ;  /* 0x000000000008781c */ /* 0x000fc60003f2f070 */
[----:B------:R1:W-:Y:S08]  /*3320*/  UTMASTG.2D [UR4], [UR12], desc[URZ] ;  /* 0x0000ff040c0073b5 */ /* 0x0003f00008009000 */
[----:B-1----:R-:W-:Y:S05]  /*3330*/  @P0 BRA.U.ANY `(.L_x_44) ;  /* 0xfffffffd00d80947 */ /* 0x002fea000393ffff */
[----:B------:R0:W-:Y:S01]  /*3340*/  UTMACMDFLUSH ;  /* 0x00000000000079b7 */ /* 0x0001e20000000000 */
[----:B------:R-:W-:-:S04]  /*3350*/  DEPBAR.LE SB0, 0x0 ;  /* 0x000080000000791a */ /* 0x000fc80000000000 */
.L_x_43:
[----:B------:R-:W-:Y:S01]  /*3360*/  FMUL2 R92, R74.F32x2.HI_LO, -1.4426950216293334961 ;  /* 0xbfb8aa3b4a5c784a */ /* 0x000fe20001000000 */
[----:B------:R-:W-:Y:S01]  /*3370*/  BAR.SYNC.DEFER_BLOCKING 0x2, 0x80 ;  /* 0x0082000000007b1d */ /* 0x000fe20000010000 */
[----:B----4-:R-:W-:Y:S02]  /*3380*/  FMUL2 R10, R28.F32x2.HI_LO, -1.4426950216293334961 ;  /* 0xbfb8aa3b1c0a784a */ /* 0x010fe40001000000 */
[----:B------:R-:W-:Y:S02]  /*3390*/  FMUL2 R22, R78.F32x2.HI_LO, -1.4426950216293334961 ;  /* 0xbfb8aa3b4e16784a */ /* 0x000fe40001000000 */
[----:B------:R-:W-:Y:S01]  /*33a0*/  FMUL2 R6, R32.F32x2.HI_LO, -1.4426950216293334961 ;  /* 0xbfb8aa3b2006784a */ /* 0x000fe20001000000 */
[----:B------:R-:W-:Y:S01]  /*33b0*/  MUFU.EX2 R92, R92 ;  /* 0x0000005c005c7308 */ /* 0x000fe20000000800 */
[----:B------:R-:W-:Y:S02]  /*33c0*/  FMUL2 R20, R80.F32x2.HI_LO, -1.4426950216293334961 ;  /* 0xbfb8aa3b5014784a */ /* 0x000fe40001000000 */
[----:B------:R-:W-:-:S02]  /*33d0*/  FMUL2 R4, R34.F32x2.HI_LO, -1.4426950216293334961 ;  /* 0xbfb8aa3b2204784a */ /* 0x000fc40001000000 */
[----:B------:R-:W-:Y:S02]  /*33e0*/  FMUL2 R100, R64.F32x2.HI_LO, -1.4426950216293334961 ;  /* 0xbfb8aa3b4064784a */ /* 0x000fe40001000000 */
[----:B------:R-:W-:Y:S01]  /*33f0*/  FMUL2 R90, R76.F32x2.HI_LO, -1.4426950216293334961 ;  /* 0xbfb8aa3b4c5a784a */ /* 0x000fe20001000000 */
[----:B------:R-:W1:Y:S01]  /*3400*/  MUFU.EX2 R93, R93 ;  /* 0x0000005d005d7308 */ /* 0x000e620000000800 */
[----:B------:R-:W-:Y:S02]  /*3410*/  FMUL2 R8, R30.F32x2.HI_LO, -1.4426950216293334961 ;  /* 0xbfb8aa3b1e08784a */ /* 0x000fe40001000000 */
[----:B------:R-:W-:Y:S02]  /*3420*/  FMUL2 R98, R68.F32x2.HI_LO, -1.4426950216293334961 ;  /* 0xbfb8aa3b4462784a */ /* 0x000fe40001000000 */
[----:B------:R-:W-:Y:S02]  /*3430*/  FMUL2 R96, R70.F32x2.HI_LO, -1.4426950216293334961 ;  /* 0xbfb8aa3b4660784a */ /* 0x000fe40001000000 */
[----:B------:R-:W-:Y:S01]  /*3440*/  FMUL2 R94, R72.F32x2.HI_LO, -1.4426950216293334961 ;  /* 0xbfb8aa3b485e784a */ /* 0x000fe20001000000 */
[----:B------:R-:W-:Y:S01]  /*3450*/  MUFU.EX2 R10, R10 ;  /* 0x0000000a000a7308 */ /* 0x000fe20000000800 */
[----:B------:R-:W-:-:S02]  /*3460*/  FMUL2 R12, R26.F32x2.HI_LO, -1.4426950216293334961 ;  /* 0xbfb8aa3b1a0c784a */ /* 0x000fc40001000000 */
[----:B------:R-:W-:Y:S02]  /*3470*/  FMUL2 R18, R82.F32x2.HI_LO, -1.4426950216293334961 ;  /* 0xbfb8aa3b5212784a */ /* 0x000fe40001000000 */
[----:B------:R-:W-:Y:S02]  /*3480*/  FMUL2 R16, R84.F32x2.HI_LO, -1.4426950216293334961 ;  /* 0xbfb8aa3b5410784a */ /* 0x000fe40001000000 */
[----:B------:R-:W-:Y:S01]  /*3490*/  FMUL2 R14, R24.F32x2.HI_LO, -1.4426950216293334961 ;  /* 0xbfb8aa3b180e784a */ /* 0x000fe20001000000 */
[----:B------:R-:W2:Y:S01]  /*34a0*/  MUFU.EX2 R11, R11 ;  /* 0x0000000b000b7308 */ /* 0x000ea20000000800 */
[----:B-1----:R-:W-:-:S07]  /*34b0*/  FADD2 R92, R92.F32x2.HI_LO, 1 ;  /* 0x3f8000005c5c744b */ /* 0x002fce0000200000 */
[----:B------:R-:W-:Y:S08]  /*34c0*/  MUFU.EX2 R22, R22 ;  /* 0x0000001600167308 */ /* 0x000ff00000000800 */
[----:B------:R-:W1:Y:S01]  /*34d0*/  MUFU.EX2 R23, R23 ;  /* 0x0000001700177308 */ /* 0x000e620000000800 */
[----:B--2---:R-:W-:-:S07]  /*34e0*/  FADD2 R10, R10.F32x2.HI_LO, 1 ;  /* 0x3f8000000a0a744b */ /* 0x004fce0000200000 */
[----:B------:R-:W-:Y:S08]  /*34f0*/  MUFU.EX2 R6, R6 ;  /* 0x0000000600067308 */ /* 0x000ff00000000800 */
        /* <DEDUP_REMOVED lines=38> */
[----:B------:R-:W-:Y:S08]  /*3760*/  MUFU.RCP R92, R92 ;  /* 0x0000005c005c7308 */ /* 0x000ff00000001000 */
[----:B------:R-:W1:Y:S01]  /*3770*/  MUFU.RCP R93, R93 ;  /* 0x0000005d005d7308 */ /* 0x000e620000001000 */
[----:B--2---:R-:W-:-:S07]  /*3780*/  FADD2 R14, R14.F32x2.HI_LO, 1 ;  /* 0x3f8000000e0e744b */ /* 0x004fce0000200000 */
[----:B------:R-:W-:Y:S08]  /*3790*/  MUFU.RCP R10, R10 ;  /* 0x0000000a000a7308 */ /* 0x000ff00000001000 */
[----:B------:R-:W2:Y:S01]  /*37a0*/  MUFU.RCP R11, R11 ;  /* 0x0000000b000b7308 */ /* 0x000ea20000001000 */
[----:B-1----:R-:W-:-:S04]  /*37b0*/  FMUL2 R92, R92.F32x2.HI_LO, R74.F32x2.HI_LO ;  /* 0x0000004a5c5c724a */ /* 0x002fc80000000000 */
[----:B------:R-:W-:-:S03]  /*37c0*/  FMUL2 R92, R92.F32x2.HI_LO, R40.F32x2.HI_LO ;  /* 0x000000285c5c724a */ /* 0x000fc60000000000 */
[----:B------:R-:W-:Y:S01]  /*37d0*/  MUFU.RCP R22, R22 ;  /* 0x0000001600167308 */ /* 0x000fe20000001000 */
[----:B------:R-:W-:-:S07]  /*37e0*/  FMUL2 R92, R92.F32x2.HI_LO, R88.F32 ;  /* 0x000000585c5c724a */ /* 0x000fce0001000000 */
[----:B------:R-:W1:Y:S01]  /*37f0*/  MUFU.RCP R23, R23 ;  /* 0x0000001700177308 */ /* 0x000e620000001000 */
[----:B--2---:R-:W-:-:S04]  /*3800*/  FMUL2 R10, R10.F32x2.HI_LO, R28.F32x2.HI_LO ;  /* 0x0000001c0a0a724a */ /* 0x004fc80000000000 */
[----:B------:R-:W-:-:S03]  /*3810*/  FMUL2 R10, R10.F32x2.HI_LO, R56.F32x2.HI_LO ;  /* 0x000000380a0a724a */ /* 0x000fc60000000000 */
[----:B------:R-:W-:Y:S01]  /*3820*/  MUFU.RCP R6, R6 ;  /* 0x0000000600067308 */ /* 0x000fe20000001000 */
[----:B------:R-:W-:-:S07]  /*3830*/  FMUL2 R10, R10.F32x2.HI_LO, R88.F32 ;  /* 0x000000580a0a724a */ /* 0x000fce0001000000 */
        /* <DEDUP_REMOVED lines=16> */
[----:B------:R-:W-:Y:S01]  /*3940*/  FMUL2 R66, R4.F32x2.HI_LO, R66.F32x2.HI_LO ;  /* 0x000000420442724a */ /* 0x000fe20000000000 */
[----:B------:R-:W-:Y:S02]  /*3950*/  F2FP.BF16.F32.PACK_AB R4, R11, R10 ;  /* 0x0000000a0b04723e */ /* 0x000fe400000010ff */
[----:B------:R-:W-:Y:S01]  /*3960*/  MUFU.RCP R90, R90 ;  /* 0x0000005a005a7308 */ /* 0x000fe20000001000 */
[----:B------:R-:W-:-:S05]  /*3970*/  FMUL2 R66, R66.F32x2.HI_LO, R88.F32 ;  /* 0x000000584242724a */ /* 0x000fca0001000000 */
[----:B------:R-:W-:Y:S02]  /*3980*/  FMNMX.NAN R32, |R21|, |R67|, !PT ;  /* 0x4000004315207209 */ /* 0x000fe40007820200 */
[----:B------:R-:W2:Y:S01]  /*3990*/  MUFU.RCP R91, R91 ;  /* 0x0000005b005b7308 */ /* 0x000ea20000001000 */
[----:B-1----:R-:W-:Y:S01]  /*39a0*/  FMUL2 R100, R100.F32x2.HI_LO, R64.F32x2.HI_LO ;  /* 0x000000406464724a */ /* 0x002fe20000000000 */
[----:B------:R-:W-:-:S03]  /*39b0*/  FMNMX.NAN R33, |R20|, |R66|, !PT ;  /* 0x4000004214217209 */ /* 0x000fc60007820200 */
        /* <DEDUP_REMOVED lines=11> */
[----:B------:R-:W-:Y:S08]  /*3a70*/  MUFU.RCP R96, R96 ;  /* 0x0000006000607308 */ /* 0x000ff00000001000 */
        /* <DEDUP_REMOVED lines=11> */
[----:B--2---:R-:W-:-:S07]  /*3b30*/  FMUL2 R94, R94.F32x2.HI_LO, R72.F32x2.HI_LO ;  /* 0x000000485e5e724a */ /* 0x004fce0000000000 */
[----:B------:R-:W-:Y:S08]  /*3b40*/  MUFU.RCP R18, R18 ;  /* 0x0000001200127308 */ /* 0x000ff00000001000 */
[----:B------:R-:W2:Y:S01]  /*3b50*/  MUFU.RCP R19, R19 ;  /* 0x0000001300137308 */ /* 0x000ea20000001000 */
[----:B-1----:R-:W-:Y:S01]  /*3b60*/  FMUL2 R12, R12.F32x2.HI_LO, R26.F32x2.HI_LO ;  /* 0x0000001a0c0c724a */ /* 0x002fe20000000000 */
[----:B------:R-:W-:-:S02]  /*3b70*/  FMNMX.NAN R26, |R93|, |R11|, !PT ;  /* 0x4000000b5d1a7209 */ /* 0x000fc40007820200 */
[----:B------:R-:W-:Y:S01]  /*3b80*/  FMNMX.NAN R27, |R92|, |R10|, !PT ;  /* 0x4000000a5c1b7209 */ /* 0x000fe20007820200 */
[----:B------:R-:W-:Y:S01]  /*3b90*/  FMUL2 R10, R6.F32x2.HI_LO, R88.F32 ;  /* 0x00000058060a724a */ /* 0x000fe20001000000 */
[----:B------:R-:W-:Y:S01]  /*3ba0*/  F2FP.BF16.F32.PACK_AB R7, R67, R66 ;  /* 0x000000424307723e */ /* 0x000fe200000010ff */
[----:B------:R-:W-:Y:S01]  /*3bb0*/  FMUL2 R58, R12.F32x2.HI_LO, R58.F32x2.HI_LO ;  /* 0x0000003a0c3a724a */ /* 0x000fe20000000000 */
[----:B------:R-:W-:Y:S01]  /*3bc0*/  MUFU.RCP R16, R16 ;  /* 0x0000001000107308 */ /* 0x000fe20000001000 */
[-C--:B------:R-:W-:Y:S01]  /*3bd0*/  FMUL2 R12, R8.F32x2.HI_LO, R88.reuse.F32 ;  /* 0x00000058080c724a */ /* 0x080fe20001000000 */
[----:B------:R-:W-:Y:S01]  /*3be0*/  FMNMX.NAN R30, |R23|, |R11|, !PT ;  /* 0x4000000b171e7209 */ /* 0x000fe20007820200 */
[----:B------:R-:W-:Y:S01]  /*3bf0*/  FMUL2 R58, R58.F32x2.HI_LO, R88.F32 ;  /* 0x000000583a3a724a */ /* 0x000fe20001000000 */
[-C--:B------:R-:W-:Y:S02]  /*3c00*/  F2FP.BF16.F32.PACK_AB R6, R11, R10.reuse ;  /* 0x0000000a0b06723e */ /* 0x080fe400000010ff */
[----:B------:R-:W-:-:S02]  /*3c10*/  FMNMX.NAN R31, |R22|, |R10|, !PT ;  /* 0x4000000a161f7209 */ /* 0x000fc40007820200 */
[----:B------:R-:W1:Y:S01]  /*3c20*/  MUFU.RCP R17, R17 ;  /* 0x0000001100117308 */ /* 0x000e620000001000 */
[----:B--2---:R-:W-:Y:S01]  /*3c30*/  FMUL2 R18, R18.F32x2.HI_LO, R82.F32x2.HI_LO ;  /* 0x000000521212724a */ /* 0x004fe20000000000 */
[----:B------:R-:W-:Y:S02]  /*3c40*/  F2FP.BF16.F32.PACK_AB R10, R23, R22 ;  /* 0x00000016170a723e */ /* 0x000fe400000010ff */
[----:B------:R-:W-:Y:S01]  /*3c50*/  F2FP.BF16.F32.PACK_AB R11, R21, R20 ;  /* 0x00000014150b723e */ /* 0x000fe200000010ff */
[----:B------:R-:W-:Y:S01]  /*3c60*/  FMUL2 R18, R18.F32x2.HI_LO, R48.F32x2.HI_LO ;  /* 0x000000301212724a */ /* 0x000fe20000000000 */
[----:B------:R-:W-:Y:S02]  /*3c70*/  FMNMX.NAN R28, |R91|, |R13|, !PT ;  /* 0x4000000d5b1c7209 */ /* 0x000fe40007820200 */
[----:B------:R-:W-:Y:S01]  /*3c80*/  MUFU.RCP R14, R14 ;  /* 0x0000000e000e7308 */ /* 0x000fe20000001000 */
[----:B------:R-:W-:Y:S01]  /*3c90*/  FMUL2 R22, R18.F32x2.HI_LO, R88.F32 ;  /* 0x000000581216724a */ /* 0x000fe20001000000 */
[----:B------:R-:W-:-:S02]  /*3ca0*/  F2FP.BF16.F32.PACK_AB R5, R13, R12 ;  /* 0x0000000c0d05723e */ /* 0x000fc400000010ff */
[----:B------:R-:W-:Y:S02]  /*3cb0*/  FMNMX.NAN R29, |R90|, |R12|, !PT ;  /* 0x4000000c5a1d7209 */ /* 0x000fe40007820200 */
[----:B------:R-:W-:Y:S02]  /*3cc0*/  F2FP.BF16.F32.PACK_AB R12, R101, R100 ;  /* 0x00000064650c723e */ /* 0x000fe400000010ff */
[----:B------:R-:W2:Y:S01]  /*3cd0*/  MUFU.RCP R15, R15 ;  /* 0x0000000f000f7308 */ /* 0x000ea20000001000 */
[----:B-1----:R-:W-:Y:S01]  /*3ce0*/  FMUL2 R16, R16.F32x2.HI_LO, R84.F32x2.HI_LO ;  /* 0x000000541010724a */ /* 0x002fe20000000000 */
[----:B------:R-:W-:Y:S02]  /*3cf0*/  F2FP.BF16.F32.PACK_AB R13, R99, R98 ;  /* 0x00000062630d723e */ /* 0x000fe400000010ff */
[----:B------:R-:W-:Y:S01]  /*3d00*/  F2FP.BF16.F32.PACK_AB R8, R93, R92 ;  /* 0x0000005c5d08723e */ /* 0x000fe200000010ff */
[----:B------:R-:W-:Y:S01]  /*3d10*/  FMUL2 R16, R16.F32x2.HI_LO, R54.F32x2.HI_LO ;  /* 0x000000361010724a */ /* 0x000fe20000000000 */
[----:B------:R-:W-:-:S02]  /*3d20*/  F2FP.BF16.F32.PACK_AB R9, R91, R90 ;  /* 0x0000005a5b09723e */ /* 0x000fc400000010ff */
[----:B------:R-:W-:Y:S01]  /*3d30*/  F2FP.BF16.F32.PACK_AB R19, R59, R58 ;  /* 0x0000003a3b13723e */ /* 0x000fe200000010ff */
[----:B------:R-:W-:Y:S01]  /*3d40*/  FMUL2 R20, R16.F32x2.HI_LO, R88.F32 ;  /* 0x000000581014724a */ /* 0x000fe20001000000 */
[----:B------:R-:W-:Y:S02]  /*3d50*/  F2FP.BF16.F32.PACK_AB R16, R23, R22 ;  /* 0x000000161710723e */ /* 0x000fe400000010ff */
[----:B------:R-:W-:Y:S02]  /*3d60*/  FMNMX3.NAN R26, |R101|, |R23|, R26, !PT ;  /* 0x40000017651a7276 */ /* 0x000fe4000782021a */
[----:B------:R-:W-:Y:S02]  /*3d70*/  F2FP.BF16.F32.PACK_AB R17, R21, R20 ;  /* 0x000000141511723e */ /* 0x000fe400000010ff */
[----:B------:R-:W-:Y:S01]  /*3d80*/  FMNMX3.NAN R28, |R99|, |R21|, R28, !PT ;  /* 0x40000015631c7276 */ /* 0x000fe2000782021c */
[----:B--2---:R-:W-:Y:S01]  /*3d90*/  FMUL2 R14, R14.F32x2.HI_LO, R24.F32x2.HI_LO ;  /* 0x000000180e0e724a */ /* 0x004fe20000000000 */
[----:B------:R-:W-:Y:S01]  /*3da0*/  FMNMX3.NAN R29, |R98|, |R20|, R29, !PT ;  /* 0x40000014621d7276 */ /* 0x000fe2000782021d */
[----:B------:R-:W-:Y:S01]  /*3db0*/  FMUL2 R24, R94.F32x2.HI_LO, R42.F32x2.HI_LO ;  /* 0x0000002a5e18724a */ /* 0x000fe20000000000 */
[----:B------:R-:W-:Y:S01]  /*3dc0*/  FMNMX3.NAN R27, |R100|, |R22|, R27, !PT ;  /* 0x40000016641b7276 */ /* 0x000fe2000782021b */
[----:B------:R-:W-:Y:S01]  /*3dd0*/  FMUL2 R52, R14.F32x2.HI_LO, R52.F32x2.HI_LO ;  /* 0x000000340e34724a */ /* 0x000fe20000000000 */
[----:B------:R-:W-:Y:S01]  /*3de0*/  F2FP.BF16.F32.PACK_AB R14, R3, R2 ;  /* 0x00000002030e723e */ /* 0x000fe200000010ff */
[----:B------:R-:W-:-:S02]  /*3df0*/  FMUL2 R24, R24.F32x2.HI_LO, R88.F32 ;  /* 0x000000581818724a */ /* 0x000fc40001000000 */
[----:B------:R-:W-:-:S03]  /*3e00*/  FMUL2 R52, R52.F32x2.HI_LO, R88.F32 ;  /* 0x000000583434724a */ /* 0x000fc60001000000 */
[----:B------:R-:W-:Y:S02]  /*3e10*/  F2FP.BF16.F32.PACK_AB R15, R25, R24 ;  /* 0x00000018190f723e */ /* 0x000fe400000010ff */
[----:B------:R-:W-:Y:S02]  /*3e20*/  F2FP.BF16.F32.PACK_AB R18, R53, R52 ;  /* 0x000000343512723e */ /* 0x000fe400000010ff */
[----:B------:R-:W-:Y:S01]  /*3e30*/  FMNMX3.NAN R25, |R25|, |R59|, R32, !PT ;  /* 0x4000003b19197276 */ /* 0x000fe20007820220 */
[----:B------:R1:W-:Y:S01]  /*3e40*/  STS.128 [R117], R12 ;  /* 0x0000000c75007388 */ /* 0x0003e20000000c00 */
[----:B------:R-:W-:Y:S02]  /*3e50*/  FMNMX3.NAN R24, |R24|, |R58|, R33, !PT ;  /* 0x4000003a18187276 */ /* 0x000fe40007820221 */
[----:B------:R-:W-:Y:S01]  /*3e60*/  FMNMX3.NAN R3, |R3|, |R53|, R30, !PT ;  /* 0x4000003503037276 */ /* 0x000fe2000782021e */
[----:B------:R1:W-:Y:S01]  /*3e70*/  STS.128 [R118], R8 ;  /* 0x0000000876007388 */ /* 0x0003e20000000c00 */
[----:B------:R-:W-:-:S02]  /*3e80*/  FMNMX3.NAN R2, |R2|, |R52|, R31, !PT ;  /* 0x4000003402027276 */ /* 0x000fc4000782021f */
[----:B------:R-:W-:Y:S01]  /*3e90*/  FMNMX.NAN R25, R28, R25, !PT ;  /* 0x000000191c197209 */ /* 0x000fe20007820000 */
[----:B------:R1:W-:Y:S01]  /*3ea0*/  STS.128 [R119], R16 ;  /* 0x0000001077007388 */ /* 0x0003e20000000c00 */
[----:B------:R-:W-:Y:S02]  /*3eb0*/  FMNMX.NAN R24, R29, R24, !PT ;  /* 0x000000181d187209 */ /* 0x000fe40007820000 */
[----:B------:R-:W-:Y:S01]  /*3ec0*/  FMNMX3.NAN R3, R26, R3, R25, !PT ;  /* 0x000000031a037276 */ /* 0x000fe20007820019 */
[----:B------:R1:W-:Y:S01]  /*3ed0*/  STS.128 [R120], R4 ;  /* 0x0000000478007388 */ /* 0x0003e20000000c00 */
[----:B------:R-:W-:Y:S01]  /*3ee0*/  FMNMX3.NAN R2, R27, R2, R24, !PT ;  /* 0x000000021b027276 */ /* 0x000fe20007820018 */
[----:B------:R2:W-:Y:S06]  /*3ef0*/  MEMBAR.ALL.CTA ;  /* 0x0000000000007992 */ /* 0x0005ec0000008000 */
[----:B--2---:R-:W2:Y:S01]  /*3f00*/  FENCE.VIEW.ASYNC.S ;  /* 0x00000000000073c6 */ /* 0x004ea20000000000 */
[----:B------:R-:W-:-:S04]  /*3f10*/  FMNMX3.NAN R2, R2, R3, RZ, !PT ;  /* 0x0000000302027276 */ /* 0x000fc800078200ff */
[----:B------:R-:W-:Y:S01]  /*3f20*/  FMNMX R131, R2, R131, !PT ;  /* 0x0000008302837209 */ /* 0x000fe20007800000 */
[----:B--2---:R-:W-:Y:S06]  /*3f30*/  BAR.SYNC.DEFER_BLOCKING 0x2, 0x80 ;  /* 0x0082000000007b1d */ /* 0x004fec0000010000 */
[----:B------:R-:W-:Y:S05]  /*3f40*/  BRA.U !UP4, `(.L_x_45) ;  /* 0x000000010c447547 */ /* 0x000fea000b800000 */
[----:B------:R-:W-:Y:S01]  /*3f50*/  IMAD R126, R89, 0x4, R126 ;  /* 0x00000004597e7824 */ /* 0x000fe200078e027e */
[----:B------:R-:W-:Y:S01]  /*3f60*/  UIADD3 UR12, UP0, UPT, UR10, 0x2c0, URZ ;  /* 0x000002c00a0c7890 */ /* 0x000fe2000ff1e0ff */
[----:B------:R-:W-:Y:S02]  /*3f70*/  PLOP3.LUT P0, PT, PT, PT, PT, 0x80, 0x8 ;  /* 0x000000000008781c */ /* 0x000fe40003f0f070 */
[----:B------:R-:W-:Y:S01]  /*3f80*/  IADD3 R2, PT, PT, R87, 0x4400, RZ ;  /* 0x0000440057027810 */ /* 0x000fe20007ffe0ff */
[----:B------:R-:W-:Y:S01]  /*3f90*/  IMAD.SHL.U32 R126, R126, 0x20, RZ ;  /* 0x000000207e7e7824 */ /* 0x000fe200078e00ff */
[----:B------:R-:W-:-:S12]  /*3fa0*/  UIADD3.X UR13, UPT, UPT, URZ, UR11, URZ, UP0, !UPT ;  /* 0x0000000bff0d7290 */ /* 0x000fd800087fe4ff */
.L_x_46:
        /* <DEDUP_REMOVED lines=9> */
[----:B--2---:R-:W-:Y:S05]  /*4040*/  @P0 BRA.U.ANY `(.L_x_46) ;  /* 0xfffffffd00d80947 */ /* 0x004fea000393ffff */
[----:B------:R0:W-:Y:S02]  /*4050*/  UTMACMDFLUSH ;  /* 0x00000000000079b7 */ /* 0x0001e40000000000 */
.L_x_45:
[----:B------:R-:W-:Y:S01]  /*4060*/  BAR.SYNC.DEFER_BLOCKING 0x2, 0x80 ;  /* 0x0082000000007b1d */ /* 0x000fe20000010000 */
[----:B------:R-:W-:Y:S02]  /*4070*/  IADD3 R129, PT, PT, R129, 0x1, RZ ;  /* 0x0000000181817810 */ /* 0x000fe40007ffe0ff */
[----:B------:R-:W-:-:S03]  /*4080*/  IADD3 R130, PT, PT, R130, -0x1, RZ ;  /* 0xffffffff82827810 */ /* 0x000fc60007ffe0ff */
[----:B------:R-:W-:Y:S05]  /*4090*/  @!P2 BRA `(.L_x_47) ;  /* 0xffffffe800e8a947 */ /* 0x000fea000383ffff */
[-C--:B------:R-:W-:Y:S01]  /*40a0*/  LEA R3, R108, R87.reuse, 0x3 ;  /* 0x000000576c037211 */ /* 0x080fe200078e18ff */
[----:B------:R-:W-:Y:S01]  /*40b0*/  BSSY B0, `(.L_x_48) ;  /* 0x0000005000007945 */ /* 0x000fe20003800000 */
[----:B-1----:R-:W-:Y:S02]  /*40c0*/  SHF.L.U32 R4, R106, 0x1f, RZ ;  /* 0x0000001f6a047819 */ /* 0x002fe400000006ff */
[----:B------:R-:W-:Y:S02]  /*40d0*/  LEA R91, R108, R87, 0x4 ;  /* 0x000000576c5b7211 */ /* 0x000fe400078e20ff */
[----:B------:R-:W1:Y:S02]  /*40e0*/  SYNCS.PHASECHK.TRANS64.TRYWAIT P0, [R3+URZ+0x40], R4 ;  /* 0x00004004030075a7 */ /* 0x000e6400080011ff */
[----:B-1----:R-:W-:Y:S05]  /*40f0*/  @!P0 BRA `(.L_x_49) ;  /* 0x0000000800bc8947 */ /* 0x002fea0003800000 */
.L_x_81:
[----:B------:R-:W-:Y:S05]  /*4100*/  BSYNC B0 ;  /* 0x0000000000007941 */ /* 0x000fea0003800000 */
.L_x_48:
[----:B------:R-:W2:Y:S01]  /*4110*/  LDS.128 R88, [R91+0x2c810] ;  /* 0x02c810005b587984 */ /* 0x000ea20000000c00 */
[----:B------:R-:W-:Y:S01]  /*4120*/  CREDUX.MAXABS.F32.NAN UR4, R131 ;  /* 0x00000000830472cc */ /* 0x000fe20000006400 */
[----:B------:R-:W-:Y:S01]  /*4130*/  BSSY.RECONVERGENT B0, `(.L_x_50) ;  /* 0x0000013000007945 */ /* 0x000fe20003800200 */
[----:B------:R-:W-:Y:S01]  /*4140*/  ISETP.NE.AND P0, PT, R102, RZ, PT ;  /* 0x000000ff6600720c */ /* 0x000fe20003f05270 */
[----:B------:R3:W-:Y:S06]  /*4150*/  MEMBAR.ALL.CTA ;  /* 0x0000000000007992 */ /* 0x0007ec0000008000 */
[----:B---3--:R-:W3:Y:S01]  /*4160*/  FENCE.VIEW.ASYNC.S ;  /* 0x00000000000073c6 */ /* 0x008ee20000000000 */
[----:B------:R-:W-:-:S03]  /*4170*/  VIADD R108, R108, 0x1 ;  /* 0x000000016c6c7836 */ /* 0x000fc60000000000 */
[----:B------:R-:W-:Y:S01]  /*4180*/  IMAD.U32 R2, RZ, RZ, UR4 ;  /* 0x00000004ff027e24 */ /* 0x000fe2000f8e00ff */
[----:B---3--:R3:W-:Y:S04]  /*4190*/  SYNCS.ARRIVE.TRANS64.ART0 RZ, [R3+URZ+0x50], R0 ;  /* 0x0000500003ff79a7 */ /* 0x0087e800085000ff */
[----:B------:R3:W-:Y:S01]  /*41a0*/  @!P0 STS [R121+0x2c800], R2 ;  /* 0x02c8000279008388 */ /* 0x0007e20000000800 */
[----:B------:R-:W-:Y:S01]  /*41b0*/  BAR.SYNC.DEFER_BLOCKING 0x2, 0x80 ;  /* 0x0082000000007b1d */ /* 0x000fe20000010000 */
[----:B------:R-:W-:-:S13]  /*41c0*/  LOP3.LUT P0, RZ, R123, R102, RZ, 0xfc, !PT ;  /* 0x000000667bff7212 */ /* 0x000fda000780fcff */
[----:B------:R-:W-:Y:S05]  /*41d0*/  @P0 BRA `(.L_x_51) ;  /* 0x0000000000200947 */ /* 0x000fea0003800000 */
[----:B------:R-:W-:Y:S01]  /*41e0*/  IMAD.U32 R87, RZ, RZ, UR7 ;  /* 0x00000007ff577e24 */ /* 0x000fe2000f8e00ff */
[----:B------:R-:W4:Y:S04]  /*41f0*/  LDCU.64 UR4, c[0x0][0x740] ;  /* 0x0000e800ff0477ac */ /* 0x000f280008000a00 */
[----:B-1----:R-:W1:Y:S01]  /*4200*/  LDS.128 R4, [R87+0x2c800] ;  /* 0x02c8000057047984 */ /* 0x002e620000000c00 */
[----:B---34-:R-:W-:-:S04]  /*4210*/  LEA R2, P0, R103, UR4, 0x2 ;  /* 0x0000000467027c11 */ /* 0x018fc8000f8010ff */
[----:B------:R-:W-:Y:S02]  /*4220*/  LEA.HI.X R3, R103, UR5, R86, 0x2, P0 ;  /* 0x0000000567037c11 */ /* 0x000fe400080f1456 */
[----:B-1----:R-:W-:-:S04]  /*4230*/  FMNMX3 R4, R4, RZ, R5, !PT ;  /* 0x000000ff04047276 */ /* 0x002fc80007800005 */
[----:B------:R-:W-:-:S05]  /*4240*/  FMNMX3 R7, R4, R6, R7, !PT ;  /* 0x0000000604077276 */ /* 0x000fca0007800007 */
[----:B------:R4:W-:Y:S02]  /*4250*/  REDG.E.MAX.S32.STRONG.GPU desc[UR14][R2.64], R7 ;  /* 0x000000070200798e */ /* 0x0009e4000d12e30e */
.L_x_51:
[----:B------:R-:W-:Y:S05]  /*4260*/  BSYNC.RECONVERGENT B0 ;  /* 0x0000000000007941 */ /* 0x000fea0003800200 */
.L_x_50:
[----:B--2---:R-:W-:Y:S02]  /*4270*/  ISETP.NE.AND P0, PT, R91, 0x1, PT ;  /* 0x000000015b00780c */ /* 0x004fe40003f05270 */
[----:B------:R-:W-:-:S04]  /*4280*/  ISETP.NE.AND P1, PT, R108, 0x2, PT ;  /* 0x000000026c00780c */ /* 0x000fc80003f25270 */
[----:B-1-34-:R-:W-:Y:S02]  /*4290*/  SEL R3, RZ, 0x1, P1 ;  /* 0x00000001ff037807 */ /* 0x01afe40000800000 */
[----:B------:R-:W-:Y:S02]  /*42a0*/  SEL R108, R108, RZ, P1 ;  /* 0x000000ff6c6c7207 */ /* 0x000fe40000800000 */
[----:B------:R-:W-:-:S03]  /*42b0*/  LOP3.LUT R106, R106, R3, RZ, 0x3c, !PT ;  /* 0x000000036a6a7212 */ /* 0x000fc600078e3cff */
[----:B------:R-:W-:Y:S05]  /*42c0*/  @!P0 BRA `(.L_x_52) ;  /* 0xffffffe800188947 */ /* 0x000fea000383ffff */
.L_x_39:
[----:B------:R-:W-:Y:S05]  /*42d0*/  BRA.U !UP4, `(.L_x_53) ;  /* 0x000000010c1c7547 */ /* 0x000fea000b800000 */
[----:B------:R-:W1:Y:S01]  /*42e0*/  S2UR UR4, SR_CgaCtaId ;  /* 0x00000000000479c3 */ /* 0x000e620000008800 */
[----:B------:R-:W-:Y:S01]  /*42f0*/  ELECT P0, URZ, PT ;  /* 0x0000000000ff782f */ /* 0x000fe20003800000 */
[----:B----4-:R-:W-:Y:S01]  /*4300*/  HFMA2 R2, -RZ, RZ, 0, 5.9604644775390625e-08 ;  /* 0x00000001ff027431 */ /* 0x010fe200000001ff */
[----:B------:R-:W-:-:S05]  /*4310*/  UMOV UR5, 0x40 ;  /* 0x0000004000057882 */ /* 0x000fca0000000000 */
[----:B------:R-:W-:Y:S01]  /*4320*/  UVIRTCOUNT.DEALLOC.SMPOOL 0x80 ;  /* 0x000000800000784c */ /* 0x000fe20000000000 */
[----:B-1----:R-:W-:-:S09]  /*4330*/  ULEA UR4, UR4, UR5, 0x18 ;  /* 0x0000000504047291 */ /* 0x002fd2000f8ec0ff */
[----:B------:R1:W-:Y:S03]  /*4340*/  @P0 STS.U8 [UR4], R2 ;  /* 0x00000002ff000988 */ /* 0x0003e60008000004 */
.L_x_53:
[----:B------:R-:W-:Y:S06]  /*4350*/  BAR.SYNC.DEFER_BLOCKING 0x2, 0x80 ;  /* 0x0082000000007b1d */ /* 0x000fec0000010000 */
[----:B------:R-:W-:Y:S05]  /*4360*/  BRA.U !UP4, `(.L_x_54) ;  /* 0x000000010c9c7547 */ /* 0x000fea000b800000 */
[----:B------:R-:W3:Y:S01]  /*4370*/  S2UR UR5, SR_CgaCtaId ;  /* 0x00000000000579c3 */ /* 0x000ee20000008800 */
[----:B------:R-:W-:Y:S01]  /*4380*/  NOP ;  /* 0x0000000000007918 */ /* 0x000fe20000000000 */
[----:B------:R-:W-:Y:S01]  /*4390*/  UMOV UR4, 0x50 ;  /* 0x0000005000047882 */ /* 0x000fe20000000000 */
[----:B------:R-:W-:Y:S01]  /*43a0*/  LOP3.LUT R4, R122, 0xffff, RZ, 0xc0, !PT ;  /* 0x0000ffff7a047812 */ /* 0x000fe200078ec0ff */
[----:B------:R-:W-:-:S03]  /*43b0*/  IMAD.MOV.U32 R3, RZ, RZ, 0xffff ;  /* 0x0000ffffff037424 */ /* 0x000fc600078e00ff */
[----:B------:R-:W-:-:S04]  /*43c0*/  SHF.R.U32.HI R4, RZ, 0x5, R4 ;  /* 0x00000005ff047819 */ /* 0x000fc80000011604 */
[----:B------:R-:W-:Y:S01]  /*43d0*/  SHF.L.U32 R3, R3, R4, RZ ;  /* 0x0000000403037219 */ /* 0x000fe200000006ff */
[----:B------:R-:W-:-:S05]  /*43e0*/  VIADD R5, R4, 0x10 ;  /* 0x0000001004057836 */ /* 0x000fca0000000000 */
[----:B------:R-:W-:Y:S01]  /*43f0*/  SHF.L.U32 R0, R0, R5, RZ ;  /* 0x0000000500007219 */ /* 0x000fe200000006ff */
[----:B---3--:R-:W-:-:S03]  /*4400*/  ULEA UR5, UR5, UR4, 0x18 ;  /* 0x0000000405057291 */ /* 0x008fc6000f8ec0ff */
[----:B------:R-:W-:-:S04]  /*4410*/  LOP3.LUT R5, R0, R3, RZ, 0xfc, !PT ;  /* 0x0000000300057212 */ /* 0x000fc800078efcff */
[C---:B------:R-:W-:Y:S02]  /*4420*/  LOP3.LUT R3, R5.reuse, 0xffff, RZ, 0xc0, !PT ;  /* 0x0000ffff05037812 */ /* 0x040fe400078ec0ff */
[----:B-1--4-:R-:W1:Y:S02]  /*4430*/  LDS R2, [UR5] ;  /* 0x00000005ff027984 */ /* 0x012e640008000800 */
[----:B-1----:R-:W-:-:S04]  /*4440*/  LOP3.LUT R0, R5, 0xffff, R2, 0x80, !PT ;  /* 0x0000ffff05007812 */ /* 0x002fc800078e8002 */
[----:B------:R-:W-:-:S13]  /*4450*/  ISETP.NE.AND P0, PT, R0, R3, PT ;  /* 0x000000030000720c */ /* 0x000fda0003f05270 */
[----:B------:R-:W-:Y:S05]  /*4460*/  @P0 BRA `(.L_x_55) ;  /* 0x0000000000500947 */ /* 0x000fea0003800000 */
[----:B------:R-:W-:Y:S02]  /*4470*/  SHF.R.U32.HI R0, RZ, 0x10, R2 ;  /* 0x00000010ff007819 */ /* 0x000fe40000011602 */
[----:B------:R-:W-:-:S04]  /*4480*/  SHF.R.U32.HI R3, RZ, 0x10, R5 ;  /* 0x00000010ff037819 */ /* 0x000fc80000011605 */
[----:B------:R-:W-:-:S04]  /*4490*/  LOP3.LUT R0, R0, R3, RZ, 0xc0, !PT ;  /* 0x0000000300007212 */ /* 0x000fc800078ec0ff */
[----:B------:R-:W-:-:S13]  /*44a0*/  ISETP.NE.AND P0, PT, R0, R3, PT ;  /* 0x000000030000720c */ /* 0x000fda0003f05270 */
[----:B------:R-:W-:Y:S05]  /*44b0*/  @P0 BRA `(.L_x_56) ;  /* 0x0000000000300947 */ /* 0x000fea0003800000 */
[----:B------:R-:W-:Y:S01]  /*44c0*/  R2UR UR8, R5 ;  /* 0x00000000050872ca */ /* 0x000fe200000e0000 */
[----:B------:R-:W1:Y:S01]  /*44d0*/  S2R R2, SR_LANEID ;  /* 0x0000000000027919 */ /* 0x000e620000000000 */
[----:B------:R-:W-:Y:S02]  /*44e0*/  VOTEU.ANY UR6, UPT, PT ;  /* 0x0000000000067886 */ /* 0x000fe400038e0100 */
[----:B------:R-:W-:-:S09]  /*44f0*/  UFLO.U32 UR6, UR6 ;  /* 0x00000006000672bd */ /* 0x000fd200080e0000 */
[----:B------:R-:W-:-:S06]  /*4500*/  ULOP3.LUT UR8, URZ, UR8, URZ, 0x33, !UPT ;  /* 0x00000008ff087292 */ /* 0x000fcc000f8e33ff */
[----:B------:R-:W-:-:S04]  /*4510*/  IMAD.U32 R0, RZ, RZ, UR8 ;  /* 0x00000008ff007e24 */ /* 0x000fc8000f8e00ff */
[----:B------:R-:W3:Y:S02]  /*4520*/  REDUX UR4, R0 ;  /* 0x00000000000473c4 */ /* 0x000ee40000000000 */
[----:B------:R4:W-:Y:S01]  /*4530*/  UTCATOMSWS.AND URZ, UR8 ;  /* 0x0000000800ff79e3 */ /* 0x0009e20008000000 */
[----:B-1----:R-:W-:Y:S01]  /*4540*/  ISETP.EQ.U32.AND P0, PT, R2, UR6, PT ;  /* 0x0000000602007c0c */ /* 0x002fe2000bf02070 */
[----:B---3--:R-:W-:-:S12]  /*4550*/  IMAD.U32 R2, RZ, RZ, UR4 ;  /* 0x00000004ff027e24 */ /* 0x008fd8000f8e00ff */
[----:B------:R4:W-:Y:S01]  /*4560*/  @P0 ATOMS.AND RZ, [UR5], R2 ;  /* 0x00000002ffff098c */ /* 0x0009e2000a800005 */
[----:B------:R-:W-:Y:S05]  /*4570*/  BRA `(.L_x_57) ;  /* 0x0000000000147947 */ /* 0x000fea0003800000 */
.L_x_56:
[----:B------:R-:W-:Y:S02]  /*4580*/  MOV R2, 0x45a0 ;  /* 0x000045a000027802 */ /* 0x000fe40000000f00 */
[----:B--2---:R-:W-:Y:S05]  /*4590*/  CALL.REL.NOINC `($__internal_0_$__cuda_sm10x_tcgen05_guardrail_trap_col_being_dealloced_not_returned_by_alloc) ;  /* 0x0000000400ac7944 */ /* 0x004fea0003c00000 */
[----:B------:R-:W-:Y:S05]  /*45a0*/  BRA `(.L_x_57) ;  /* 0x0000000000087947 */ /* 0x000fea0003800000 */
.L_x_55:
[----:B------:R-:W-:Y:S02]  /*45b0*/  MOV R2, 0x45d0 ;  /* 0x000045d000027802 */ /* 0x000fe40000000f00 */
[----:B--2---:R-:W-:Y:S05]  /*45c0*/  CALL.REL.NOINC `($__internal_2_$__cuda_sm10x_tcgen05_guardrail_trap_unallocated_columns_being_dealloced) ;  /* 0x0000000400b87944 */ /* 0x004fea0003c00000 */
.L_x_57:
[----:B------:R-:W-:Y:S01]  /*45d0*/  NOP ;  /* 0x0000000000007918 */ /* 0x000fe20000000000 */
.L_x_54:
[----:B------:R-:W-:-:S04]  /*45e0*/  DEPBAR.LE SB0, 0x0 ;  /* 0x000080000000791a */ /* 0x000fc80000000000 */
[----:B------:R-:W-:-:S04]  /*45f0*/  DEPBAR.LE SB0, 0x0 ;  /* 0x000080000000791a */ /* 0x000fc80000000000 */
[----:B----4-:R-:W-:Y:S05]  /*4600*/  EXIT ;  /* 0x000000000000794d */ /* 0x010fea0003800000 */
.L_x_9:
[----:B------:R-:W-:-:S07]  /*4610*/  MOV R20, R21 ;  /* 0x0000001500147202 */ /* 0x000fce0000000f00 */
.L_x_58:
[----:B----4-:R4:W3:Y:S02]  /*4620*/  SYNCS.PHASECHK.TRANS64.TRYWAIT P0, [R14+URZ+0x50], R21 ;  /* 0x000050150e0075a7 */ /* 0x0108e400080011ff */
[----:B---3--:R-:W-:Y:S05]  /*4630*/  @!P0 NANOSLEEP.SYNCS 0x989680 ;  /* 0x009896800000895d */ /* 0x008fea0003900000 */
[----:B------:R-:W3:Y:S02]  /*4640*/  @!P0 SYNCS.PHASECHK.TRANS64 P0, [R14+URZ+0x50], R21 ;  /* 0x000050150e0085a7 */ /* 0x000ee400080010ff */
[----:B---3--:R-:W-:Y:S05]  /*4650*/  @!P0 BRA `(.L_x_58) ;  /* 0xfffffffc00f08947 */ /* 0x008fea000383ffff */
[----:B------:R-:W-:Y:S05]  /*4660*/  BRA `(.L_x_59) ;  /* 0xffffffc4007c7947 */ /* 0x000fea000383ffff */
.L_x_11:
[----:B------:R-:W-:-:S07]  /*4670*/  MOV R7, R6 ;  /* 0x0000000600077202 */ /* 0x000fce0000000f00 */
.L_x_60:
[----:B--2---:R2:W3:Y:S02]  /*4680*/  SYNCS.PHASECHK.TRANS64.TRYWAIT P0, [R2+URZ+0x50], R7 ;  /* 0x00005007020075a7 */ /* 0x0044e400080011ff */
[----:B---3--:R-:W-:Y:S05]  /*4690*/  @!P0 NANOSLEEP.SYNCS 0x989680 ;  /* 0x009896800000895d */ /* 0x008fea0003900000 */
[----:B------:R-:W3:Y:S02]  /*46a0*/  @!P0 SYNCS.PHASECHK.TRANS64 P0, [R2+URZ+0x50], R7 ;  /* 0x00005007020085a7 */ /* 0x000ee400080010ff */
[----:B---3--:R-:W-:Y:S05]  /*46b0*/  @!P0 BRA `(.L_x_60) ;  /* 0xfffffffc00f08947 */ /* 0x008fea000383ffff */
[----:B------:R-:W-:Y:S05]  /*46c0*/  BRA `(.L_x_61) ;  /* 0xffffffc800207947 */ /* 0x000fea000383ffff */
.L_x_12:
[----:B------:R-:W-:-:S07]  /*46d0*/  MOV R13, R12 ;  /* 0x0000000c000d7202 */ /* 0x000fce0000000f00 */
.L_x_62:
[----:B--2---:R2:W3:Y:S02]  /*46e0*/  SYNCS.PHASECHK.TRANS64.TRYWAIT P0, [R8+URZ+0x50], R13 ;  /* 0x0000500d080075a7 */ /* 0x0044e400080011ff */
[----:B---3--:R-:W-:Y:S05]  /*46f0*/  @!P0 NANOSLEEP.SYNCS 0x989680 ;  /* 0x009896800000895d */ /* 0x008fea0003900000 */
[----:B------:R-:W3:Y:S02]  /*4700*/  @!P0 SYNCS.PHASECHK.TRANS64 P0, [R8+URZ+0x50], R13 ;  /* 0x0000500d080085a7 */ /* 0x000ee400080010ff */
[----:B---3--:R-:W-:Y:S05]  /*4710*/  @!P0 BRA `(.L_x_62) ;  /* 0xfffffffc00f08947 */ /* 0x008fea000383ffff */
[----:B------:R-:W-:Y:S05]  /*4720*/  BRA `(.L_x_4) ;  /* 0xffffffc800547947 */ /* 0x000fea000383ffff */
.L_x_14:
[----:B------:R-:W-:-:S07]  /*4730*/  MOV R0, UR23 ;  /* 0x0000001700007c02 */ /* 0x000fce0008000f00 */
.L_x_63:
[----:B---3--:R3:W4:Y:S02]  /*4740*/  SYNCS.PHASECHK.TRANS64.TRYWAIT P0, [R0+URZ+0x40], RZ ;  /* 0x000040ff000075a7 */ /* 0x00872400080011ff */
[----:B----4-:R-:W-:Y:S05]  /*4750*/  @!P0 NANOSLEEP.SYNCS 0x989680 ;  /* 0x009896800000895d */ /* 0x010fea0003900000 */
[----:B------:R-:W4:Y:S02]  /*4760*/  @!P0 SYNCS.PHASECHK.TRANS64 P0, [R0+URZ+0x40], RZ ;  /* 0x000040ff000085a7 */ /* 0x000f2400080010ff */
[----:B----4-:R-:W-:Y:S05]  /*4770*/  @!P0 BRA `(.L_x_63) ;  /* 0xfffffffc00f08947 */ /* 0x010fea000383ffff */
[----:B------:R-:W-:Y:S05]  /*4780*/  BRA `(.L_x_64) ;  /* 0xffffffc800587947 */ /* 0x000fea000383ffff */
.L_x_17:
[----:B------:R-:W-:Y:S02]  /*4790*/  MOV R4, UR11 ;  /* 0x0000000b00047c02 */ /* 0x000fe40008000f00 */
[----:B------:R-:W-:Y:S02]  /*47a0*/  MOV R5, UR11 ;  /* 0x0000000b00057c02 */ /* 0x000fe40008000f00 */
[----:B------:R-:W-:-:S07]  /*47b0*/  MOV R0, UR5 ;  /* 0x0000000500007c02 */ /* 0x000fce0008000f00 */
.L_x_65:
[----:B--2---:R2:W3:Y:S02]  /*47c0*/  SYNCS.PHASECHK.TRANS64.TRYWAIT P0, [R0+URZ+0x18], R5 ;  /* 0x00001805000075a7 */ /* 0x0044e400080011ff */
[----:B---3--:R-:W-:Y:S05]  /*47d0*/  @!P0 NANOSLEEP.SYNCS 0x989680 ;  /* 0x009896800000895d */ /* 0x008fea0003900000 */
[----:B------:R-:W3:Y:S02]  /*47e0*/  @!P0 SYNCS.PHASECHK.TRANS64 P0, [R0+URZ+0x18], R5 ;  /* 0x00001805000085a7 */ /* 0x000ee400080010ff */
[----:B---3--:R-:W-:Y:S05]  /*47f0*/  @!P0 BRA `(.L_x_65) ;  /* 0xfffffffc00f08947 */ /* 0x008fea000383ffff */
[----:B------:R-:W-:Y:S05]  /*4800*/  BRA `(.L_x_16) ;  /* 0xffffffcc00287947 */ /* 0x000fea000383ffff */
.L_x_19:
[----:B------:R-:W-:-:S07]  /*4810*/  MOV R5, R4 ;  /* 0x0000000400057202 */ /* 0x000fce0000000f00 */
.L_x_66:
[----:B---3--:R3:W4:Y:S02]  /*4820*/  SYNCS.PHASECHK.TRANS64.TRYWAIT P0, [R3+URZ+0x40], R5 ;  /* 0x00004005030075a7 */ /* 0x00872400080011ff */
[----:B----4-:R-:W-:Y:S05]  /*4830*/  @!P0 NANOSLEEP.SYNCS 0x989680 ;  /* 0x009896800000895d */ /* 0x010fea0003900000 */
[----:B------:R-:W4:Y:S02]  /*4840*/  @!P0 SYNCS.PHASECHK.TRANS64 P0, [R3+URZ+0x40], R5 ;  /* 0x00004005030085a7 */ /* 0x000f2400080010ff */
[----:B----4-:R-:W-:Y:S05]  /*4850*/  @!P0 BRA `(.L_x_66) ;  /* 0xfffffffc00f08947 */ /* 0x010fea000383ffff */
[----:B------:R-:W-:Y:S05]  /*4860*/  BRA `(.L_x_67) ;  /* 0xffffffcc00747947 */ /* 0x000fea000383ffff */
.L_x_21:
[----:B------:R-:W-:Y:S02]  /*4870*/  MOV R2, UR5 ;  /* 0x0000000500027c02 */ /* 0x000fe40008000f00 */
[----:B------:R-:W-:Y:S02]  /*4880*/  MOV R3, UR5 ;  /* 0x0000000500037c02 */ /* 0x000fe40008000f00 */
[----:B------:R-:W-:-:S07]  /*4890*/  MOV R0, UR4 ;  /* 0x0000000400007c02 */ /* 0x000fce0008000f00 */
.L_x_68:
[----:B---3--:R3:W4:Y:S02]  /*48a0*/  SYNCS.PHASECHK.TRANS64.TRYWAIT P0, [R0+URZ+0x18], R3 ;  /* 0x00001803000075a7 */ /* 0x00872400080011ff */
[----:B----4-:R-:W-:Y:S05]  /*48b0*/  @!P0 NANOSLEEP.SYNCS 0x989680 ;  /* 0x009896800000895d */ /* 0x010fea0003900000 */
[----:B------:R-:W4:Y:S02]  /*48c0*/  @!P0 SYNCS.PHASECHK.TRANS64 P0, [R0+URZ+0x18], R3 ;  /* 0x00001803000085a7 */ /* 0x000f2400080010ff */
[----:B----4-:R-:W-:Y:S05]  /*48d0*/  @!P0 BRA `(.L_x_68) ;  /* 0xfffffffc00f08947 */ /* 0x010fea000383ffff */
[----:B------:R-:W-:Y:S05]  /*48e0*/  BRA `(.L_x_69) ;  /* 0xffffffcc00c87947 */ /* 0x000fea000383ffff */
.L_x_23:
[----:B------:R-:W-:-:S07]  /*48f0*/  MOV R2, UR12 ;  /* 0x0000000c00027c02 */ /* 0x000fce0008000f00 */
.L_x_70:
[----:B---3--:R3:W4:Y:S02]  /*4900*/  SYNCS.PHASECHK.TRANS64.TRYWAIT P0, [R2+URZ+0x40], RZ ;  /* 0x000040ff020075a7 */ /* 0x00872400080011ff */
[----:B----4-:R-:W-:Y:S05]  /*4910*/  @!P0 NANOSLEEP.SYNCS 0x989680 ;  /* 0x009896800000895d */ /* 0x010fea0003900000 */
[----:B------:R-:W4:Y:S02]  /*4920*/  @!P0 SYNCS.PHASECHK.TRANS64 P0, [R2+URZ+0x40], RZ ;  /* 0x000040ff020085a7 */ /* 0x000f2400080010ff */
[----:B----4-:R-:W-:Y:S05]  /*4930*/  @!P0 BRA `(.L_x_70) ;  /* 0xfffffffc00f08947 */ /* 0x010fea000383ffff */
[----:B------:R-:W-:Y:S05]  /*4940*/  BRA `(.L_x_71) ;  /* 0xffffffcc00e07947 */ /* 0x000fea000383ffff */
.L_x_26:
[----:B------:R-:W-:Y:S02]  /*4950*/  MOV R2, UR13 ;  /* 0x0000000d00027c02 */ /* 0x000fe40008000f00 */
[----:B------:R-:W-:Y:S02]  /*4960*/  MOV R3, UR13 ;  /* 0x0000000d00037c02 */ /* 0x000fe40008000f00 */
[----:B------:R-:W-:-:S07]  /*4970*/  MOV R0, UR12 ;  /* 0x0000000c00007c02 */ /* 0x000fce0008000f00 */
.L_x_72:
[----:B---3--:R3:W4:Y:S02]  /*4980*/  SYNCS.PHASECHK.TRANS64.TRYWAIT P0, [R0+URZ+0x38], R3 ;  /* 0x00003803000075a7 */ /* 0x00872400080011ff */
[----:B----4-:R-:W-:Y:S05]  /*4990*/  @!P0 NANOSLEEP.SYNCS 0x989680 ;  /* 0x009896800000895d */ /* 0x010fea0003900000 */
[----:B------:R-:W4:Y:S02]  /*49a0*/  @!P0 SYNCS.PHASECHK.TRANS64 P0, [R0+URZ+0x38], R3 ;  /* 0x00003803000085a7 */ /* 0x000f2400080010ff */
[----:B----4-:R-:W-:Y:S05]  /*49b0*/  @!P0 BRA `(.L_x_72) ;  /* 0xfffffffc00f08947 */ /* 0x010fea000383ffff */
[----:B------:R-:W-:Y:S05]  /*49c0*/  BRA `(.L_x_25) ;  /* 0xffffffd400007947 */ /* 0x000fea000383ffff */
.L_x_28:
[----:B------:R-:W-:Y:S02]  /*49d0*/  MOV R2, UR23 ;  /* 0x0000001700027c02 */ /* 0x000fe40008000f00 */
[----:B------:R-:W-:Y:S02]  /*49e0*/  MOV R3, UR23 ;  /* 0x0000001700037c02 */ /* 0x000fe40008000f00 */
[----:B------:R-:W-:Y:S07]  /*49f0*/  MOV R0, UR13 ;  /* 0x0000000d00007c02 */ /* 0x000fee0008000f00 */
.L_x_73:
[----:B---3--:R3:W4:Y:S02]  /*4a00*/  SYNCS.PHASECHK.TRANS64.TRYWAIT P1, [R0+URZ], R3 ;  /* 0x00000003000075a7 */ /* 0x00872400080211ff */
[----:B----4-:R-:W-:Y:S05]  /*4a10*/  @!P1 NANOSLEEP.SYNCS 0x989680 ;  /* 0x009896800000995d */ /* 0x010fea0003900000 */
[----:B------:R-:W4:Y:S02]  /*4a20*/  @!P1 SYNCS.PHASECHK.TRANS64 P1, [R0+URZ], R3 ;  /* 0x00000003000095a7 */ /* 0x000f2400080210ff */
[----:B----4-:R-:W-:Y:S05]  /*4a30*/  @!P1 BRA `(.L_x_73) ;  /* 0xfffffffc00f09947 */ /* 0x010fea000383ffff */
[----:B------:R-:W-:Y:S05]  /*4a40*/  BRA `(.L_x_27) ;  /* 0xffffffd4007c7947 */ /* 0x000fea000383ffff */
.L_x_30:
[-C--:B------:R-:W-:Y:S02]  /*4a50*/  MOV R6, R3.reuse ;  /* 0x0000000300067202 */ /* 0x080fe40000000f00 */
[----:B------:R-:W-:-:S07]  /*4a60*/  MOV R7, R3 ;  /* 0x0000000300077202 */ /* 0x000fce0000000f00 */
.L_x_74:
[----:B----4-:R4:W3:Y:S02]  /*4a70*/  SYNCS.PHASECHK.TRANS64.TRYWAIT P0, [R2+URZ+0x40], R7 ;  /* 0x00004007020075a7 */ /* 0x0108e400080011ff */
[----:B---3--:R-:W-:Y:S05]  /*4a80*/  @!P0 NANOSLEEP.SYNCS 0x989680 ;  /* 0x009896800000895d */ /* 0x008fea0003900000 */
[----:B------:R-:W3:Y:S02]  /*4a90*/  @!P0 SYNCS.PHASECHK.TRANS64 P0, [R2+URZ+0x40], R7 ;  /* 0x00004007020085a7 */ /* 0x000ee400080010ff */
[----:B---3--:R-:W-:Y:S05]  /*4aa0*/  @!P0 BRA `(.L_x_74) ;  /* 0xfffffffc00f08947 */ /* 0x008fea000383ffff */
[----:B------:R-:W-:Y:S05]  /*4ab0*/  BRA `(.L_x_75) ;  /* 0xffffffd400ec7947 */ /* 0x000fea000383ffff */
.L_x_32:
[----:B----4-:R-:W-:Y:S02]  /*4ac0*/  MOV R2, UR31 ;  /* 0x0000001f00027c02 */ /* 0x010fe40008000f00 */
[----:B------:R-:W-:Y:S02]  /*4ad0*/  MOV R3, UR31 ;  /* 0x0000001f00037c02 */ /* 0x000fe40008000f00 */
[----:B------:R-:W-:-:S07]  /*4ae0*/  MOV R0, UR12 ;  /* 0x0000000c00007c02 */ /* 0x000fce0008000f00 */
.L_x_76:
[----:B---3--:R3:W4:Y:S02]  /*4af0*/  SYNCS.PHASECHK.TRANS64.TRYWAIT P0, [R0+URZ+0x38], R3 ;  /* 0x00003803000075a7 */ /* 0x00872400080011ff */
[----:B----4-:R-:W-:Y:S05]  /*4b00*/  @!P0 NANOSLEEP.SYNCS 0x989680 ;  /* 0x009896800000895d */ /* 0x010fea0003900000 */
[----:B------:R-:W4:Y:S02]  /*4b10*/  @!P0 SYNCS.PHASECHK.TRANS64 P0, [R0+URZ+0x38], R3 ;  /* 0x00003803000085a7 */ /* 0x000f2400080010ff */
[----:B----4-:R-:W-:Y:S05]  /*4b20*/  @!P0 BRA `(.L_x_76) ;  /* 0xfffffffc00f08947 */ /* 0x010fea000383ffff */
[----:B------:R-:W-:Y:S05]  /*4b30*/  BRA `(.L_x_22) ;  /* 0xffffffd800207947 */ /* 0x000fea000383ffff */
.L_x_38:
[----:B-1----:R1:W3:Y:S02]  /*4b40*/  SYNCS.PHASECHK.TRANS64.TRYWAIT P0, [R87+URZ+0x40], RZ ;  /* 0x000040ff570075a7 */ /* 0x0022e400080011ff */
[----:B---3--:R-:W-:Y:S05]  /*4b50*/  @!P0 NANOSLEEP.SYNCS 0x989680 ;  /* 0x009896800000895d */ /* 0x008fea0003900000 */
[----:B------:R-:W3:Y:S02]  /*4b60*/  @!P0 SYNCS.PHASECHK.TRANS64 P0, [R87+URZ+0x40], RZ ;  /* 0x000040ff570085a7 */ /* 0x000ee400080010ff */
[----:B---3--:R-:W-:Y:S05]  /*4b70*/  @!P0 BRA `(.L_x_38) ;  /* 0xfffffffc00f08947 */ /* 0x008fea000383ffff */
[----:B------:R-:W-:Y:S05]  /*4b80*/  BRA `(.L_x_77) ;  /* 0xffffffd800f07947 */ /* 0x000fea000383ffff */
.L_x_40:
[----:B------:R-:W-:-:S07]  /*4b90*/  MOV R3, R2 ;  /* 0x0000000200037202 */ /* 0x000fce0000000f00 */
.L_x_78:
[----:B-1----:R1:W3:Y:S02]  /*4ba0*/  SYNCS.PHASECHK.TRANS64.TRYWAIT P0, [R87+URZ+0x30], R3 ;  /* 0x00003003570075a7 */ /* 0x0022e400080011ff */
[----:B---3--:R-:W-:Y:S05]  /*4bb0*/  @!P0 NANOSLEEP.SYNCS 0x989680 ;  /* 0x009896800000895d */ /* 0x008fea0003900000 */
[----:B------:R-:W3:Y:S02]  /*4bc0*/  @!P0 SYNCS.PHASECHK.TRANS64 P0, [R87+URZ+0x30], R3 ;  /* 0x00003003570085a7 */ /* 0x000ee400080010ff */
[----:B---3--:R-:W-:Y:S05]  /*4bd0*/  @!P0 BRA `(.L_x_78) ;  /* 0xfffffffc00f08947 */ /* 0x008fea000383ffff */
[----:B------:R-:W-:Y:S05]  /*4be0*/  BRA `(.L_x_79) ;  /* 0xffffffe000047947 */ /* 0x000fea000383ffff */
.L_x_49:
[----:B------:R-:W-:-:S07]  /*4bf0*/  MOV R5, R4 ;  /* 0x0000000400057202 */ /* 0x000fce0000000f00 */
.L_x_80:
[----:B-1----:R1:W2:Y:S02]  /*4c00*/  SYNCS.PHASECHK.TRANS64.TRYWAIT P0, [R3+URZ+0x40], R5 ;  /* 0x00004005030075a7 */ /* 0x0022a400080011ff */
[----:B--2---:R-:W-:Y:S05]  /*4c10*/  @!P0 NANOSLEEP.SYNCS 0x989680 ;  /* 0x009896800000895d */ /* 0x004fea0003900000 */
[----:B------:R-:W2:Y:S02]  /*4c20*/  @!P0 SYNCS.PHASECHK.TRANS64 P0, [R3+URZ+0x40], R5 ;  /* 0x00004005030085a7 */ /* 0x000ea400080010ff */
[----:B--2---:R-:W-:Y:S05]  /*4c30*/  @!P0 BRA `(.L_x_80) ;  /* 0xfffffffc00f08947 */ /* 0x004fea000383ffff */
[----:B------:R-:W-:Y:S05]  /*4c40*/  BRA `(.L_x_81) ;  /* 0xfffffff4002c7947 */ /* 0x000fea000383ffff */
        .weak           $__internal_0_$__cuda_sm10x_tcgen05_guardrail_trap_col_being_dealloced_not_returned_by_alloc
        .type           $__internal_0_$__cuda_sm10x_tcgen05_guardrail_trap_col_being_dealloced_not_returned_by_alloc,@function
        .size           $__internal_0_$__cuda_sm10x_tcgen05_guardrail_trap_col_being_dealloced_not_returned_by_alloc,($__internal_1_$__cuda_sm10x_tcgen05_guardrail_trap_phase_invalid_during_alloc - $__internal_0_$__cuda_sm10x_tcgen05_guardrail_trap_col_being_dealloced_not_returned_by_alloc)
$__internal_0_$__cuda_sm10x_tcgen05_guardrail_trap_col_being_dealloced_not_returned_by_alloc:
[----:B------:R-:W-:Y:S05]  /*4c50*/  BPT.TRAP 0x1 ;  /* 0x000000040000795c */ /* 0x000fea0000300000 */
[----:B------:R-:W-:-:S04]  /*4c60*/  HFMA2 R3, -RZ, RZ, 0, 0 ;  /* 0x00000000ff037431 */ /* 0x000fc800000001ff */
[----:B------:R-:W-:Y:S05]  /*4c70*/  RET.REL.NODEC R2 `(kernel_cutlass_kernel_cudnngrouped_gemmgrouped_gemm_swiglugrouped_gemm_swiglu_quantBlockScaledContiguousGroupedGemmKernel_object_at__TiledMMA_ThrLayoutVMNK11110000_PermutationMNK____MMAAt_0) ;  /* 0xffffffb002e07950 */ /* 0x000fea0003c3ffff */
        .weak           $__internal_1_$__cuda_sm10x_tcgen05_guardrail_trap_phase_invalid_during_alloc
        .type           $__internal_1_$__cuda_sm10x_tcgen05_guardrail_trap_phase_invalid_during_alloc,@function
        .size           $__internal_1_$__cuda_sm10x_tcgen05_guardrail_trap_phase_invalid_during_alloc,($__internal_2_$__cuda_sm10x_tcgen05_guardrail_trap_unallocated_columns_being_dealloced - $__internal_1_$__cuda_sm10x_tcgen05_guardrail_trap_phase_invalid_during_alloc)
$__internal_1_$__cuda_sm10x_tcgen05_guardrail_trap_phase_invalid_during_alloc:
[----:B------:R-:W-:Y:S05]  /*4c80*/  BPT.TRAP 0x1 ;  /* 0x000000040000795c */ /* 0x000fea0000300000 */
[----:B------:R-:W-:-:S04]  /*4c90*/  MOV R3, 0x0 ;  /* 0x0000000000037802 */ /* 0x000fc80000000f00 */
[----:B------:R-:W-:Y:S05]  /*4ca0*/  RET.REL.NODEC R2 `(kernel_cutlass_kernel_cudnngrouped_gemmgrouped_gemm_swiglugrouped_gemm_swiglu_quantBlockScaledContiguousGroupedGemmKernel_object_at__TiledMMA_ThrLayoutVMNK11110000_PermutationMNK____MMAAt_0) ;  /* 0xffffffb002d47950 */ /* 0x000fea0003c3ffff */
        .weak           $__internal_2_$__cuda_sm10x_tcgen05_guardrail_trap_unallocated_columns_being_dealloced
        .type           $__internal_2_$__cuda_sm10x_tcgen05_guardrail_trap_unallocated_columns_being_dealloced,@function
        .size           $__internal_2_$__cuda_sm10x_tcgen05_guardrail_trap_unallocated_columns_being_dealloced,(.L_x_85 - $__internal_2_$__cuda_sm10x_tcgen05_guardrail_trap_unallocated_columns_being_dealloced)
$__internal_2_$__cuda_sm10x_tcgen05_guardrail_trap_unallocated_columns_being_dealloced:
[----:B------:R-:W-:Y:S05]  /*4cb0*/  BPT.TRAP 0x1 ;  /* 0x000000040000795c */ /* 0x000fea0000300000 */
[----:B------:R-:W-:-:S04]  /*4cc0*/  HFMA2 R3, -RZ, RZ, 0, 0 ;  /* 0x00000000ff037431 */ /* 0x000fc800000001ff */
[----:B------:R-:W-:Y:S05]  /*4cd0*/  RET.REL.NODEC R2 `(kernel_cutlass_kernel_cudnngrouped_gemmgrouped_gemm_swiglugrouped_gemm_swiglu_quantBlockScaledContiguousGroupedGemmKernel_object_at__TiledMMA_ThrLayoutVMNK11110000_PermutationMNK____MMAAt_0) ;  /* 0xffffffb002c87950 */ /* 0x000fea0003c3ffff */
.L_x_82:
[----:B------:R-:W-:-:S00]  /*4ce0*/  BRA `(.L_x_82) ;  /* 0xfffffffc00fc7947 */ /* 0x000fc0000383ffff */
[----:B------:R-:W-:-:S00]  /*4cf0*/  NOP ;  /* 0x0000000000007918 */ /* 0x000fc00000000000 */
        /* <DEDUP_REMOVED lines=8> */
.L_x_85:


//--------------------- .nv.shared.kernel_cutlass_kernel_cudnngrouped_gemmgrouped_gemm_swiglugrouped_gemm_swiglu_quantBlockScaledContiguousGroupedGemmKernel_object_at__TiledMMA_ThrLayoutVMNK11110000_PermutationMNK____MMAAt_0 --------------------------
	.section	.nv.shared.kernel_cutlass_kernel_cudnngrouped_gemmgrouped_gemm_swiglugrouped_gemm_swiglu_quantBlockScaledContiguousGroupedGemmKernel_object_at__TiledMMA_ThrLayoutVMNK11110000_PermutationMNK____MMAAt_0,"aw",@nobits
	.sectionflags	@""
	.align	1024
	.zero		1024


//--------------------- .nv.shared.reserved.0     --------------------------
	.section	.nv.shared.reserved.0,"aw",@nobits
	.align	8
	.weak		__nv_reservedSMEM_offset_0_alias
	.size		__nv_reservedSMEM_offset_0_alias, 0, 64
	.other		__nv_reservedSMEM_offset_0_alias,@"STO_CUDA_RESERVED_SHARED STV_DEFAULT"
__nv_reservedSMEM_offset_0_alias:
	.zero		0
.nv.shared.reserved.0:
	.zero		64
	.weak		__nv_reservedSMEM_allocation_phase
	.type		__nv_reservedSMEM_allocation_phase,@object
	.size		__nv_reservedSMEM_allocation_phase,(.L_0 - __nv_reservedSMEM_allocation_phase)
__nv_reservedSMEM_allocation_phase:
	.zero		1
.L_0:
	.zero		7
	.weak		__nv_reservedSMEM_devtool_atexit_pc
	.type		__nv_reservedSMEM_devtool_atexit_pc,@object
	.size		__nv_reservedSMEM_devtool_atexit_pc,(__nv_reservedSMEM_allocation_mask - __nv_reservedSMEM_devtool_atexit_pc)
__nv_reservedSMEM_devtool_atexit_pc:
	.zero		8
	.weak		__nv_reservedSMEM_allocation_mask
	.type		__nv_reservedSMEM_allocation_mask,@object
	.size		__nv_reservedSMEM_allocation_mask,(.L_2 - __nv_reservedSMEM_allocation_mask)
__nv_reservedSMEM_allocation_mask:
	.zero		4
.L_2:


//--------------------- .nv.constant0.kernel_cutlass_kernel_cudnngrouped_gemmgrouped_gemm_swiglugrouped_gemm_swiglu_quantBlockScaledContiguousGroupedGemmKernel_object_at__TiledMMA_ThrLayoutVMNK11110000_PermutationMNK____MMAAt_0 --------------------------
	.section	.nv.constant0.kernel_cutlass_kernel_cudnngrouped_gemmgrouped_gemm_swiglugrouped_gemm_swiglu_quantBlockScaledContiguousGroupedGemmKernel_object_at__TiledMMA_ThrLayoutVMNK11110000_PermutationMNK____MMAAt_0,"a",@progbits
	.sectionflags	@""
	.align	4
.nv.constant0.kernel_cutlass_kernel_cudnngrouped_gemmgrouped_gemm_swiglugrouped_gemm_swiglu_quantBlockScaledContiguousGroupedGemmKernel_object_at__TiledMMA_ThrLayoutVMNK11110000_PermutationMNK____MMAAt_0:
	.zero		1924


//--------------------- SYMBOLS --------------------------

	.type		.nv.reservedSmem.offset0,@object
	.size		.nv.reservedSmem.offset0,0x4
	.type		.nv.reservedSmem.cap,@object
	.size		.nv.reservedSmem.cap,0x4
